//
// Generated by NVIDIA NVVM Compiler
//
// Compiler Build ID: CL-36424714
// Cuda compilation tools, release 13.0, V13.0.88
// Based on NVVM 20.0.0
//

.version 9.0
.target sm_100
.address_size 64

	// .globl	_Z10p3o_kernelPfS_S_S_S_S_S_S_Piiffi

.visible .entry _Z10p3o_kernelPfS_S_S_S_S_S_S_Piiffi(
	.param .u64 .ptr .align 1 _Z10p3o_kernelPfS_S_S_S_S_S_S_Piiffi_param_0,
	.param .u64 .ptr .align 1 _Z10p3o_kernelPfS_S_S_S_S_S_S_Piiffi_param_1,
	.param .u64 .ptr .align 1 _Z10p3o_kernelPfS_S_S_S_S_S_S_Piiffi_param_2,
	.param .u64 .ptr .align 1 _Z10p3o_kernelPfS_S_S_S_S_S_S_Piiffi_param_3,
	.param .u64 .ptr .align 1 _Z10p3o_kernelPfS_S_S_S_S_S_S_Piiffi_param_4,
	.param .u64 .ptr .align 1 _Z10p3o_kernelPfS_S_S_S_S_S_S_Piiffi_param_5,
	.param .u64 .ptr .align 1 _Z10p3o_kernelPfS_S_S_S_S_S_S_Piiffi_param_6,
	.param .u64 .ptr .align 1 _Z10p3o_kernelPfS_S_S_S_S_S_S_Piiffi_param_7,
	.param .u64 .ptr .align 1 _Z10p3o_kernelPfS_S_S_S_S_S_S_Piiffi_param_8,
	.param .u32 _Z10p3o_kernelPfS_S_S_S_S_S_S_Piiffi_param_9,
	.param .f32 _Z10p3o_kernelPfS_S_S_S_S_S_S_Piiffi_param_10,
	.param .f32 _Z10p3o_kernelPfS_S_S_S_S_S_S_Piiffi_param_11,
	.param .u32 _Z10p3o_kernelPfS_S_S_S_S_S_S_Piiffi_param_12
)
{
	.reg .pred 	%p<46>;
	.reg .b32 	%r<86>;
	.reg .b32 	%f<115>;
	.reg .b64 	%rd<77>;
	.reg .b64 	%fd<4>;

	ld.param.u64 	%rd29, [_Z10p3o_kernelPfS_S_S_S_S_S_S_Piiffi_param_1];
	ld.param.u64 	%rd30, [_Z10p3o_kernelPfS_S_S_S_S_S_S_Piiffi_param_3];
	ld.param.u64 	%rd31, [_Z10p3o_kernelPfS_S_S_S_S_S_S_Piiffi_param_4];
	ld.param.u64 	%rd25, [_Z10p3o_kernelPfS_S_S_S_S_S_S_Piiffi_param_5];
	ld.param.u64 	%rd27, [_Z10p3o_kernelPfS_S_S_S_S_S_S_Piiffi_param_7];
	ld.param.u32 	%r39, [_Z10p3o_kernelPfS_S_S_S_S_S_S_Piiffi_param_9];
	ld.param.f32 	%f46, [_Z10p3o_kernelPfS_S_S_S_S_S_S_Piiffi_param_10];
	ld.param.f32 	%f47, [_Z10p3o_kernelPfS_S_S_S_S_S_S_Piiffi_param_11];
	ld.param.u32 	%r40, [_Z10p3o_kernelPfS_S_S_S_S_S_S_Piiffi_param_12];
	cvta.to.global.u64 	%rd1, %rd29;
	cvta.to.global.u64 	%rd2, %rd30;
	cvta.to.global.u64 	%rd3, %rd31;
	mov.u32 	%r41, %ctaid.x;
	mov.u32 	%r42, %ntid.x;
	mov.u32 	%r43, %tid.x;
	mad.lo.s32 	%r1, %r41, %r42, %r43;
	setp.ge.s32 	%p1, %r1, %r39;
	@%p1 bra 	$L__BB0_36;
	add.s32 	%r2, %r40, -1;
	setp.lt.s32 	%p2, %r40, 2;
	mov.b32 	%r74, 0;
	@%p2 bra 	$L__BB0_7;
	add.s32 	%r46, %r39, -1;
	max.s32 	%r47, %r1, %r46;
	sub.s32 	%r3, %r47, %r1;
	add.s32 	%r4, %r1, 1;
	cvta.to.global.u64 	%rd4, %rd25;
	mov.b32 	%r73, 0;
$L__BB0_3:
	setp.eq.s32 	%p3, %r73, %r3;
	mov.u32 	%r74, %r3;
	@%p3 bra 	$L__BB0_7;
	add.s32 	%r48, %r73, %r4;
	mul.wide.s32 	%rd32, %r48, 4;
	add.s64 	%rd33, %rd4, %rd32;
	ld.global.f32 	%f48, [%rd33];
	setp.eq.f32 	%p4, %f48, 0f00000000;
	@%p4 bra 	$L__BB0_6;
	add.s32 	%r74, %r73, 1;
	bra.uni 	$L__BB0_7;
$L__BB0_6:
	add.s32 	%r73, %r73, 1;
	setp.ne.s32 	%p5, %r73, %r2;
	mov.u32 	%r74, %r2;
	@%p5 bra 	$L__BB0_3;
$L__BB0_7:
	setp.lt.s32 	%p6, %r74, 1;
	mov.f32 	%f107, 0f00000000;
	@%p6 bra 	$L__BB0_30;
	mul.lo.s32 	%r9, %r40, %r1;
	setp.eq.f32 	%p7, %f46, 0f00000000;
	mul.f32 	%f50, %f46, %f46;
	div.rn.f32 	%f1, %f47, %f50;
	@%p7 bra 	$L__BB0_37;
	and.b32  	%r10, %r74, 3;
	setp.eq.s32 	%p22, %r10, 0;
	mov.f32 	%f107, 0f00000000;
	mov.u32 	%r77, %r74;
	@%p22 bra 	$L__BB0_15;
	neg.s32 	%r75, %r10;
	mov.f32 	%f107, 0f00000000;
	cvt.s64.s32 	%rd48, %r9;
	mov.u32 	%r77, %r74;
$L__BB0_11:
	.pragma "nounroll";
	cvt.s64.s32 	%rd47, %r77;
	add.s64 	%rd49, %rd48, %rd47;
	shl.b64 	%rd5, %rd49, 2;
	add.s64 	%rd50, %rd3, %rd5;
	add.s64 	%rd6, %rd50, -4;
	add.s64 	%rd51, %rd2, %rd5;
	ld.global.f32 	%f3, [%rd51+-4];
	setp.eq.f32 	%p23, %f3, 0f00000000;
	@%p23 bra 	$L__BB0_13;
	mul.f32 	%f67, %f3, %f3;
	rcp.rn.f32 	%f68, %f67;
	sub.f32 	%f69, %f68, %f1;
	setp.lt.f32 	%p24, %f69, 0f00000000;
	selp.f32 	%f70, 0f00000000, %f69, %p24;
	setp.gt.f32 	%p25, %f70, %f107;
	selp.f32 	%f107, %f70, %f107, %p25;
	st.global.f32 	[%rd6], %f70;
	add.s64 	%rd52, %rd1, %rd5;
	mov.b32 	%r60, 1065353216;
	st.global.u32 	[%rd52+-4], %r60;
	bra.uni 	$L__BB0_14;
$L__BB0_13:
	mov.b32 	%r61, 0;
	st.global.u32 	[%rd6], %r61;
$L__BB0_14:
	add.s32 	%r75, %r75, 1;
	setp.ne.s32 	%p26, %r75, 0;
	add.s32 	%r77, %r77, -1;
	@%p26 bra 	$L__BB0_11;
$L__BB0_15:
	setp.lt.u32 	%p27, %r74, 4;
	@%p27 bra 	$L__BB0_30;
	mul.wide.s32 	%rd53, %r9, 4;
	add.s64 	%rd7, %rd53, -16;
	add.s32 	%r62, %r77, %r9;
	add.s32 	%r78, %r62, -1;
$L__BB0_17:
	mul.wide.s32 	%rd54, %r77, 4;
	add.s64 	%rd8, %rd7, %rd54;
	mul.wide.s32 	%rd55, %r78, 4;
	add.s64 	%rd9, %rd2, %rd55;
	ld.global.f32 	%f9, [%rd9];
	setp.eq.f32 	%p28, %f9, 0f00000000;
	add.s64 	%rd10, %rd3, %rd55;
	add.s64 	%rd11, %rd1, %rd55;
	@%p28 bra 	$L__BB0_19;
	mul.f32 	%f71, %f9, %f9;
	rcp.rn.f32 	%f72, %f71;
	sub.f32 	%f73, %f72, %f1;
	setp.lt.f32 	%p29, %f73, 0f00000000;
	selp.f32 	%f74, 0f00000000, %f73, %p29;
	setp.gt.f32 	%p30, %f74, %f107;
	selp.f32 	%f107, %f74, %f107, %p30;
	st.global.f32 	[%rd10], %f74;
	mov.b32 	%r63, 1065353216;
	st.global.u32 	[%rd11], %r63;
	bra.uni 	$L__BB0_20;
$L__BB0_19:
	mov.b32 	%r64, 0;
	st.global.u32 	[%rd10], %r64;
$L__BB0_20:
	ld.global.f32 	%f12, [%rd9+-4];
	setp.eq.f32 	%p31, %f12, 0f00000000;
	@%p31 bra 	$L__BB0_22;
	mul.f32 	%f75, %f12, %f12;
	rcp.rn.f32 	%f76, %f75;
	sub.f32 	%f77, %f76, %f1;
	setp.lt.f32 	%p32, %f77, 0f00000000;
	selp.f32 	%f78, 0f00000000, %f77, %p32;
	setp.gt.f32 	%p33, %f78, %f107;
	selp.f32 	%f107, %f78, %f107, %p33;
	st.global.f32 	[%rd10+-4], %f78;
	mov.b32 	%r65, 1065353216;
	st.global.u32 	[%rd11+-4], %r65;
	bra.uni 	$L__BB0_23;
$L__BB0_22:
	mov.b32 	%r66, 0;
	st.global.u32 	[%rd10+-4], %r66;
$L__BB0_23:
	ld.global.f32 	%f15, [%rd9+-8];
	setp.eq.f32 	%p34, %f15, 0f00000000;
	@%p34 bra 	$L__BB0_25;
	mul.f32 	%f79, %f15, %f15;
	rcp.rn.f32 	%f80, %f79;
	sub.f32 	%f81, %f80, %f1;
	setp.lt.f32 	%p35, %f81, 0f00000000;
	selp.f32 	%f82, 0f00000000, %f81, %p35;
	setp.gt.f32 	%p36, %f82, %f107;
	selp.f32 	%f107, %f82, %f107, %p36;
	st.global.f32 	[%rd10+-8], %f82;
	mov.b32 	%r67, 1065353216;
	st.global.u32 	[%rd11+-8], %r67;
	bra.uni 	$L__BB0_26;
$L__BB0_25:
	mov.b32 	%r68, 0;
	st.global.u32 	[%rd10+-8], %r68;
$L__BB0_26:
	add.s64 	%rd56, %rd2, %rd8;
	ld.global.f32 	%f18, [%rd56];
	setp.eq.f32 	%p37, %f18, 0f00000000;
	@%p37 bra 	$L__BB0_28;
	mul.f32 	%f83, %f18, %f18;
	rcp.rn.f32 	%f84, %f83;
	sub.f32 	%f85, %f84, %f1;
	setp.lt.f32 	%p38, %f85, 0f00000000;
	selp.f32 	%f86, 0f00000000, %f85, %p38;
	setp.gt.f32 	%p39, %f86, %f107;
	selp.f32 	%f107, %f86, %f107, %p39;
	add.s64 	%rd57, %rd3, %rd8;
	st.global.f32 	[%rd57], %f86;
	add.s64 	%rd58, %rd1, %rd8;
	mov.b32 	%r69, 1065353216;
	st.global.u32 	[%rd58], %r69;
	bra.uni 	$L__BB0_29;
$L__BB0_28:
	add.s64 	%rd59, %rd3, %rd8;
	mov.b32 	%r70, 0;
	st.global.u32 	[%rd59], %r70;
$L__BB0_29:
	add.s32 	%r78, %r78, -4;
	setp.gt.s32 	%p40, %r77, 4;
	add.s32 	%r77, %r77, -4;
	@%p40 bra 	$L__BB0_17;
$L__BB0_30:
	setp.lt.s32 	%p41, %r74, 1;
	mov.f32 	%f114, 0f00000000;
	@%p41 bra 	$L__BB0_35;
	ld.param.u64 	%rd75, [_Z10p3o_kernelPfS_S_S_S_S_S_S_Piiffi_param_6];
	ld.param.u64 	%rd74, [_Z10p3o_kernelPfS_S_S_S_S_S_S_Piiffi_param_2];
	ld.param.u64 	%rd73, [_Z10p3o_kernelPfS_S_S_S_S_S_S_Piiffi_param_0];
	mul.lo.s32 	%r30, %r40, %r1;
	add.s32 	%r31, %r1, 1;
	cvt.f64.f32 	%fd2, %f46;
	mul.f64 	%fd1, %fd2, 0d3FEE666666666666;
	cvta.to.global.u64 	%rd15, %rd75;
	cvta.to.global.u64 	%rd16, %rd74;
	cvta.to.global.u64 	%rd17, %rd73;
	mov.f32 	%f114, 0f00000000;
	mov.b32 	%r85, 0;
$L__BB0_32:
	add.s32 	%r37, %r85, %r30;
	add.s32 	%r72, %r31, %r85;
	mul.wide.s32 	%rd60, %r72, 4;
	add.s64 	%rd61, %rd15, %rd60;
	ld.global.f32 	%f42, [%rd61];
	mul.wide.s32 	%rd62, %r37, 4;
	add.s64 	%rd22, %rd3, %rd62;
	ld.global.f32 	%f43, [%rd22];
	setp.lt.u32 	%p42, %r85, 16;
	@%p42 bra 	$L__BB0_34;
	add.s64 	%rd64, %rd2, %rd62;
	ld.global.f32 	%f89, [%rd64];
	cvt.f64.f32 	%fd3, %f89;
	setp.lt.f64 	%p43, %fd1, %fd3;
	@%p43 bra 	$L__BB0_35;
$L__BB0_34:
	div.rn.f32 	%f90, %f43, %f107;
	setp.gt.f32 	%p44, %f107, 0f00000000;
	selp.f32 	%f91, %f90, %f43, %p44;
	add.s64 	%rd66, %rd16, %rd62;
	ld.global.f32 	%f92, [%rd66];
	sub.f32 	%f93, %f42, %f92;
	fma.rn.f32 	%f114, %f91, %f93, %f114;
	add.s64 	%rd67, %rd17, %rd62;
	st.global.f32 	[%rd67], %f42;
	st.global.f32 	[%rd22], %f91;
	add.s32 	%r85, %r85, 1;
	setp.ne.s32 	%p45, %r85, %r74;
	@%p45 bra 	$L__BB0_32;
$L__BB0_35:
	ld.param.u64 	%rd76, [_Z10p3o_kernelPfS_S_S_S_S_S_S_Piiffi_param_8];
	cvta.to.global.u64 	%rd68, %rd27;
	mul.wide.s32 	%rd69, %r1, 4;
	add.s64 	%rd70, %rd68, %rd69;
	st.global.f32 	[%rd70], %f114;
	cvta.to.global.u64 	%rd71, %rd76;
	add.s64 	%rd72, %rd71, %rd69;
	st.global.u32 	[%rd72], %r74;
$L__BB0_36:
	ret;
$L__BB0_37:
	and.b32  	%r22, %r74, 3;
	setp.eq.s32 	%p8, %r22, 0;
	mov.f32 	%f107, 0f00000000;
	mov.u32 	%r82, %r74;
	@%p8 bra 	$L__BB0_43;
	neg.s32 	%r80, %r22;
	mov.f32 	%f107, 0f00000000;
	cvt.s64.s32 	%rd35, %r9;
	mov.u32 	%r82, %r74;
$L__BB0_39:
	.pragma "nounroll";
	cvt.s64.s32 	%rd34, %r82;
	add.s64 	%rd36, %rd35, %rd34;
	shl.b64 	%rd12, %rd36, 2;
	add.s64 	%rd37, %rd3, %rd12;
	add.s64 	%rd13, %rd37, -4;
	add.s64 	%rd38, %rd2, %rd12;
	ld.global.f32 	%f22, [%rd38+-4];
	setp.eq.f32 	%p9, %f22, 0f00000000;
	@%p9 bra 	$L__BB0_41;
	mul.f32 	%f54, %f22, %f22;
	rcp.rn.f32 	%f55, %f54;
	setp.gt.f32 	%p10, %f55, %f107;
	selp.f32 	%f107, %f55, %f107, %p10;
	st.global.f32 	[%rd13], %f55;
	add.s64 	%rd39, %rd1, %rd12;
	mov.b32 	%r49, 1065353216;
	st.global.u32 	[%rd39+-4], %r49;
	bra.uni 	$L__BB0_42;
$L__BB0_41:
	mov.b32 	%r50, 0;
	st.global.u32 	[%rd13], %r50;
$L__BB0_42:
	add.s32 	%r80, %r80, 1;
	setp.ne.s32 	%p11, %r80, 0;
	add.s32 	%r82, %r82, -1;
	@%p11 bra 	$L__BB0_39;
$L__BB0_43:
	setp.lt.u32 	%p12, %r74, 4;
	@%p12 bra 	$L__BB0_30;
	mul.wide.s32 	%rd40, %r9, 4;
	add.s64 	%rd14, %rd40, -16;
	add.s32 	%r51, %r82, %r9;
	add.s32 	%r83, %r51, -1;
$L__BB0_45:
	mul.wide.s32 	%rd41, %r82, 4;
	add.s64 	%rd18, %rd14, %rd41;
	mul.wide.s32 	%rd42, %r83, 4;
	add.s64 	%rd19, %rd2, %rd42;
	ld.global.f32 	%f29, [%rd19];
	setp.neu.f32 	%p13, %f29, 0f00000000;
	add.s64 	%rd20, %rd3, %rd42;
	add.s64 	%rd21, %rd1, %rd42;
	@%p13 bra 	$L__BB0_47;
	mov.b32 	%r53, 0;
	st.global.u32 	[%rd20], %r53;
	bra.uni 	$L__BB0_48;
$L__BB0_47:
	mul.f32 	%f56, %f29, %f29;
	rcp.rn.f32 	%f57, %f56;
	setp.gt.f32 	%p14, %f57, %f107;
	selp.f32 	%f107, %f57, %f107, %p14;
	st.global.f32 	[%rd20], %f57;
	mov.b32 	%r52, 1065353216;
	st.global.u32 	[%rd21], %r52;
$L__BB0_48:
	ld.global.f32 	%f32, [%rd19+-4];
	setp.eq.f32 	%p15, %f32, 0f00000000;
	@%p15 bra 	$L__BB0_50;
	mul.f32 	%f58, %f32, %f32;
	rcp.rn.f32 	%f59, %f58;
	setp.gt.f32 	%p16, %f59, %f107;
	selp.f32 	%f107, %f59, %f107, %p16;
	st.global.f32 	[%rd20+-4], %f59;
	mov.b32 	%r54, 1065353216;
	st.global.u32 	[%rd21+-4], %r54;
	bra.uni 	$L__BB0_51;
$L__BB0_50:
	mov.b32 	%r55, 0;
	st.global.u32 	[%rd20+-4], %r55;
$L__BB0_51:
	ld.global.f32 	%f35, [%rd19+-8];
	setp.eq.f32 	%p17, %f35, 0f00000000;
	@%p17 bra 	$L__BB0_53;
	mul.f32 	%f60, %f35, %f35;
	rcp.rn.f32 	%f61, %f60;
	setp.gt.f32 	%p18, %f61, %f107;
	selp.f32 	%f107, %f61, %f107, %p18;
	st.global.f32 	[%rd20+-8], %f61;
	mov.b32 	%r56, 1065353216;
	st.global.u32 	[%rd21+-8], %r56;
	bra.uni 	$L__BB0_54;
$L__BB0_53:
	mov.b32 	%r57, 0;
	st.global.u32 	[%rd20+-8], %r57;
$L__BB0_54:
	add.s64 	%rd43, %rd2, %rd18;
	ld.global.f32 	%f38, [%rd43];
	setp.eq.f32 	%p19, %f38, 0f00000000;
	@%p19 bra 	$L__BB0_56;
	mul.f32 	%f62, %f38, %f38;
	rcp.rn.f32 	%f63, %f62;
	setp.gt.f32 	%p20, %f63, %f107;
	selp.f32 	%f107, %f63, %f107, %p20;
	add.s64 	%rd44, %rd3, %rd18;
	st.global.f32 	[%rd44], %f63;
	add.s64 	%rd45, %rd1, %rd18;
	mov.b32 	%r58, 1065353216;
	st.global.u32 	[%rd45], %r58;
	bra.uni 	$L__BB0_57;
$L__BB0_56:
	add.s64 	%rd46, %rd3, %rd18;
	mov.b32 	%r59, 0;
	st.global.u32 	[%rd46], %r59;
$L__BB0_57:
	add.s32 	%r83, %r83, -4;
	setp.gt.s32 	%p21, %r82, 4;
	add.s32 	%r82, %r82, -4;
	@%p21 bra 	$L__BB0_45;
	bra.uni 	$L__BB0_30;

}
	// .globl	_Z10gae_kernelPfS_S_S_ffii
.visible .entry _Z10gae_kernelPfS_S_S_ffii(
	.param .u64 .ptr .align 1 _Z10gae_kernelPfS_S_S_ffii_param_0,
	.param .u64 .ptr .align 1 _Z10gae_kernelPfS_S_S_ffii_param_1,
	.param .u64 .ptr .align 1 _Z10gae_kernelPfS_S_S_ffii_param_2,
	.param .u64 .ptr .align 1 _Z10gae_kernelPfS_S_S_ffii_param_3,
	.param .f32 _Z10gae_kernelPfS_S_S_ffii_param_4,
	.param .f32 _Z10gae_kernelPfS_S_S_ffii_param_5,
	.param .u32 _Z10gae_kernelPfS_S_S_ffii_param_6,
	.param .u32 _Z10gae_kernelPfS_S_S_ffii_param_7
)
{
	.reg .pred 	%p<10>;
	.reg .b32 	%r<37>;
	.reg .b32 	%f<168>;
	.reg .b64 	%rd<46>;

	ld.param.u64 	%rd7, [_Z10gae_kernelPfS_S_S_ffii_param_0];
	ld.param.u64 	%rd8, [_Z10gae_kernelPfS_S_S_ffii_param_1];
	ld.param.u64 	%rd9, [_Z10gae_kernelPfS_S_S_ffii_param_2];
	ld.param.u64 	%rd10, [_Z10gae_kernelPfS_S_S_ffii_param_3];
	ld.param.f32 	%f9, [_Z10gae_kernelPfS_S_S_ffii_param_4];
	ld.param.f32 	%f10, [_Z10gae_kernelPfS_S_S_ffii_param_5];
	ld.param.u32 	%r33, [_Z10gae_kernelPfS_S_S_ffii_param_7];
	cvta.to.global.u64 	%rd1, %rd10;
	cvta.to.global.u64 	%rd2, %rd7;
	cvta.to.global.u64 	%rd3, %rd8;
	cvta.to.global.u64 	%rd4, %rd9;
	mov.u32 	%r22, %ctaid.x;
	mov.u32 	%r23, %ntid.x;
	mov.u32 	%r24, %tid.x;
	mad.lo.s32 	%r1, %r22, %r23, %r24;
	setp.lt.s32 	%p1, %r33, 2;
	@%p1 bra 	$L__BB1_13;
	add.s32 	%r35, %r33, -2;
	mul.lo.s32 	%r3, %r33, %r1;
	mul.f32 	%f1, %f9, %f10;
	add.s32 	%r4, %r33, -1;
	and.b32  	%r5, %r4, 7;
	setp.lt.u32 	%p2, %r35, 7;
	mov.f32 	%f166, 0f00000000;
	@%p2 bra 	$L__BB1_5;
	and.b32  	%r25, %r4, -8;
	neg.s32 	%r32, %r25;
	mad.lo.s32 	%r26, %r33, %r1, %r33;
	add.s32 	%r31, %r26, -2;
	add.s64 	%rd5, %rd4, -8;
	add.s64 	%rd6, %rd1, -12;
	mov.f32 	%f166, 0f00000000;
$L__BB1_3:
	.pragma "nounroll";
	mul.wide.s32 	%rd11, %r31, 4;
	add.s64 	%rd12, %rd2, %rd11;
	add.s64 	%rd13, %rd3, %rd11;
	add.s64 	%rd14, %rd5, %rd11;
	add.s64 	%rd15, %rd6, %rd11;
	ld.global.f32 	%f13, [%rd14+12];
	mov.f32 	%f14, 0f3F800000;
	sub.f32 	%f15, %f14, %f13;
	ld.global.f32 	%f16, [%rd13+4];
	ld.global.f32 	%f17, [%rd12+4];
	mul.f32 	%f18, %f9, %f17;
	fma.rn.f32 	%f19, %f15, %f18, %f16;
	ld.global.f32 	%f20, [%rd12];
	sub.f32 	%f21, %f19, %f20;
	mul.f32 	%f22, %f1, %f15;
	fma.rn.f32 	%f23, %f166, %f22, %f21;
	st.global.f32 	[%rd15+12], %f23;
	ld.global.f32 	%f24, [%rd14+8];
	sub.f32 	%f25, %f14, %f24;
	ld.global.f32 	%f26, [%rd13];
	ld.global.f32 	%f27, [%rd12];
	mul.f32 	%f28, %f9, %f27;
	fma.rn.f32 	%f29, %f25, %f28, %f26;
	ld.global.f32 	%f30, [%rd12+-4];
	sub.f32 	%f31, %f29, %f30;
	mul.f32 	%f32, %f1, %f25;
	fma.rn.f32 	%f33, %f23, %f32, %f31;
	st.global.f32 	[%rd15+8], %f33;
	ld.global.f32 	%f34, [%rd14+4];
	sub.f32 	%f35, %f14, %f34;
	ld.global.f32 	%f36, [%rd13+-4];
	ld.global.f32 	%f37, [%rd12+-4];
	mul.f32 	%f38, %f9, %f37;
	fma.rn.f32 	%f39, %f35, %f38, %f36;
	ld.global.f32 	%f40, [%rd12+-8];
	sub.f32 	%f41, %f39, %f40;
	mul.f32 	%f42, %f1, %f35;
	fma.rn.f32 	%f43, %f33, %f42, %f41;
	st.global.f32 	[%rd15+4], %f43;
	ld.global.f32 	%f44, [%rd14];
	sub.f32 	%f45, %f14, %f44;
	ld.global.f32 	%f46, [%rd13+-8];
	ld.global.f32 	%f47, [%rd12+-8];
	mul.f32 	%f48, %f9, %f47;
	fma.rn.f32 	%f49, %f45, %f48, %f46;
	ld.global.f32 	%f50, [%rd12+-12];
	sub.f32 	%f51, %f49, %f50;
	mul.f32 	%f52, %f1, %f45;
	fma.rn.f32 	%f53, %f43, %f52, %f51;
	st.global.f32 	[%rd15], %f53;
	ld.global.f32 	%f54, [%rd14+-4];
	sub.f32 	%f55, %f14, %f54;
	ld.global.f32 	%f56, [%rd13+-12];
	ld.global.f32 	%f57, [%rd12+-12];
	mul.f32 	%f58, %f9, %f57;
	fma.rn.f32 	%f59, %f55, %f58, %f56;
	ld.global.f32 	%f60, [%rd12+-16];
	sub.f32 	%f61, %f59, %f60;
	mul.f32 	%f62, %f1, %f55;
	fma.rn.f32 	%f63, %f53, %f62, %f61;
	st.global.f32 	[%rd15+-4], %f63;
	ld.global.f32 	%f64, [%rd14+-8];
	sub.f32 	%f65, %f14, %f64;
	ld.global.f32 	%f66, [%rd13+-16];
	ld.global.f32 	%f67, [%rd12+-16];
	mul.f32 	%f68, %f9, %f67;
	fma.rn.f32 	%f69, %f65, %f68, %f66;
	ld.global.f32 	%f70, [%rd12+-20];
	sub.f32 	%f71, %f69, %f70;
	mul.f32 	%f72, %f1, %f65;
	fma.rn.f32 	%f73, %f63, %f72, %f71;
	st.global.f32 	[%rd15+-8], %f73;
	ld.global.f32 	%f74, [%rd14+-12];
	sub.f32 	%f75, %f14, %f74;
	ld.global.f32 	%f76, [%rd13+-20];
	ld.global.f32 	%f77, [%rd12+-20];
	mul.f32 	%f78, %f9, %f77;
	fma.rn.f32 	%f79, %f75, %f78, %f76;
	ld.global.f32 	%f80, [%rd12+-24];
	sub.f32 	%f81, %f79, %f80;
	mul.f32 	%f82, %f1, %f75;
	fma.rn.f32 	%f83, %f73, %f82, %f81;
	st.global.f32 	[%rd15+-12], %f83;
	ld.global.f32 	%f84, [%rd14+-16];
	sub.f32 	%f85, %f14, %f84;
	ld.global.f32 	%f86, [%rd13+-24];
	ld.global.f32 	%f87, [%rd12+-24];
	mul.f32 	%f88, %f9, %f87;
	fma.rn.f32 	%f89, %f85, %f88, %f86;
	ld.global.f32 	%f90, [%rd12+-28];
	sub.f32 	%f91, %f89, %f90;
	mul.f32 	%f92, %f1, %f85;
	fma.rn.f32 	%f166, %f83, %f92, %f91;
	st.global.f32 	[%rd15+-16], %f166;
	add.s32 	%r33, %r33, -8;
	add.s32 	%r32, %r32, 8;
	add.s32 	%r31, %r31, -8;
	setp.ne.s32 	%p3, %r32, 0;
	@%p3 bra 	$L__BB1_3;
	add.s32 	%r35, %r33, -2;
$L__BB1_5:
	setp.eq.s32 	%p4, %r5, 0;
	@%p4 bra 	$L__BB1_13;
	and.b32  	%r16, %r4, 3;
	setp.lt.u32 	%p5, %r5, 4;
	@%p5 bra 	$L__BB1_8;
	add.s32 	%r27, %r35, %r3;
	mul.wide.s32 	%rd16, %r27, 4;
	add.s64 	%rd17, %rd4, %rd16;
	ld.global.f32 	%f93, [%rd17+4];
	mov.f32 	%f94, 0f3F800000;
	sub.f32 	%f95, %f94, %f93;
	add.s64 	%rd18, %rd3, %rd16;
	ld.global.f32 	%f96, [%rd18+4];
	add.s64 	%rd19, %rd2, %rd16;
	ld.global.f32 	%f97, [%rd19+4];
	mul.f32 	%f98, %f9, %f97;
	fma.rn.f32 	%f99, %f95, %f98, %f96;
	ld.global.f32 	%f100, [%rd19];
	sub.f32 	%f101, %f99, %f100;
	mul.f32 	%f102, %f1, %f95;
	fma.rn.f32 	%f103, %f166, %f102, %f101;
	add.s64 	%rd20, %rd1, %rd16;
	st.global.f32 	[%rd20], %f103;
	ld.global.f32 	%f104, [%rd17];
	sub.f32 	%f105, %f94, %f104;
	ld.global.f32 	%f106, [%rd18];
	ld.global.f32 	%f107, [%rd19];
	mul.f32 	%f108, %f9, %f107;
	fma.rn.f32 	%f109, %f105, %f108, %f106;
	cvt.s64.s32 	%rd21, %r3;
	cvt.s64.s32 	%rd22, %r35;
	add.s64 	%rd23, %rd22, %rd21;
	shl.b64 	%rd24, %rd23, 2;
	add.s64 	%rd25, %rd2, %rd24;
	ld.global.f32 	%f110, [%rd25+-4];
	sub.f32 	%f111, %f109, %f110;
	mul.f32 	%f112, %f1, %f105;
	fma.rn.f32 	%f113, %f103, %f112, %f111;
	add.s64 	%rd26, %rd1, %rd24;
	st.global.f32 	[%rd26+-4], %f113;
	add.s64 	%rd27, %rd24, 4;
	add.s64 	%rd28, %rd4, %rd27;
	ld.global.f32 	%f114, [%rd28+-8];
	sub.f32 	%f115, %f94, %f114;
	add.s64 	%rd29, %rd3, %rd27;
	ld.global.f32 	%f116, [%rd29+-8];
	ld.global.f32 	%f117, [%rd25+-4];
	mul.f32 	%f118, %f9, %f117;
	fma.rn.f32 	%f119, %f115, %f118, %f116;
	ld.global.f32 	%f120, [%rd25+-8];
	sub.f32 	%f121, %f119, %f120;
	mul.f32 	%f122, %f1, %f115;
	fma.rn.f32 	%f123, %f113, %f122, %f121;
	st.global.f32 	[%rd26+-8], %f123;
	ld.global.f32 	%f124, [%rd28+-12];
	sub.f32 	%f125, %f94, %f124;
	ld.global.f32 	%f126, [%rd29+-12];
	ld.global.f32 	%f127, [%rd25+-8];
	mul.f32 	%f128, %f9, %f127;
	fma.rn.f32 	%f129, %f125, %f128, %f126;
	ld.global.f32 	%f130, [%rd25+-12];
	sub.f32 	%f131, %f129, %f130;
	mul.f32 	%f132, %f1, %f125;
	fma.rn.f32 	%f166, %f123, %f132, %f131;
	st.global.f32 	[%rd26+-12], %f166;
	add.s32 	%r35, %r35, -4;
$L__BB1_8:
	setp.eq.s32 	%p6, %r16, 0;
	@%p6 bra 	$L__BB1_13;
	setp.eq.s32 	%p7, %r16, 1;
	@%p7 bra 	$L__BB1_11;
	add.s32 	%r28, %r35, %r3;
	mul.wide.s32 	%rd30, %r28, 4;
	add.s64 	%rd31, %rd4, %rd30;
	ld.global.f32 	%f133, [%rd31+4];
	mov.f32 	%f134, 0f3F800000;
	sub.f32 	%f135, %f134, %f133;
	add.s64 	%rd32, %rd3, %rd30;
	ld.global.f32 	%f136, [%rd32+4];
	add.s64 	%rd33, %rd2, %rd30;
	ld.global.f32 	%f137, [%rd33+4];
	mul.f32 	%f138, %f9, %f137;
	fma.rn.f32 	%f139, %f135, %f138, %f136;
	ld.global.f32 	%f140, [%rd33];
	sub.f32 	%f141, %f139, %f140;
	mul.f32 	%f142, %f1, %f135;
	fma.rn.f32 	%f143, %f166, %f142, %f141;
	add.s64 	%rd34, %rd1, %rd30;
	st.global.f32 	[%rd34], %f143;
	ld.global.f32 	%f144, [%rd31];
	sub.f32 	%f145, %f134, %f144;
	ld.global.f32 	%f146, [%rd32];
	ld.global.f32 	%f147, [%rd33];
	mul.f32 	%f148, %f9, %f147;
	fma.rn.f32 	%f149, %f145, %f148, %f146;
	cvt.s64.s32 	%rd35, %r3;
	cvt.s64.s32 	%rd36, %r35;
	add.s64 	%rd37, %rd36, %rd35;
	shl.b64 	%rd38, %rd37, 2;
	add.s64 	%rd39, %rd2, %rd38;
	ld.global.f32 	%f150, [%rd39+-4];
	sub.f32 	%f151, %f149, %f150;
	mul.f32 	%f152, %f1, %f145;
	fma.rn.f32 	%f166, %f143, %f152, %f151;
	add.s64 	%rd40, %rd1, %rd38;
	st.global.f32 	[%rd40+-4], %f166;
	add.s32 	%r35, %r35, -2;
$L__BB1_11:
	and.b32  	%r29, %r4, 1;
	setp.eq.b32 	%p8, %r29, 1;
	not.pred 	%p9, %p8;
	@%p9 bra 	$L__BB1_13;
	add.s32 	%r30, %r35, %r3;
	mul.wide.s32 	%rd41, %r30, 4;
	add.s64 	%rd42, %rd4, %rd41;
	ld.global.f32 	%f153, [%rd42+4];
	mov.f32 	%f154, 0f3F800000;
	sub.f32 	%f155, %f154, %f153;
	add.s64 	%rd43, %rd3, %rd41;
	ld.global.f32 	%f156, [%rd43+4];
	add.s64 	%rd44, %rd2, %rd41;
	ld.global.f32 	%f157, [%rd44+4];
	mul.f32 	%f158, %f9, %f157;
	fma.rn.f32 	%f159, %f155, %f158, %f156;
	ld.global.f32 	%f160, [%rd44];
	sub.f32 	%f161, %f159, %f160;
	mul.f32 	%f162, %f1, %f155;
	fma.rn.f32 	%f163, %f166, %f162, %f161;
	add.s64 	%rd45, %rd1, %rd41;
	st.global.f32 	[%rd45], %f163;
$L__BB1_13:
	ret;

}


// ===== COMPILED SASS (sm_100) =====

	.target	sm_100

	.elftype	@"ET_EXEC"


//--------------------- .note.nv.tkinfo           --------------------------
	.section	.note.nv.tkinfo,"",@"SHT_NOTE"
	.sectionflags	@"SHF_NOTE_NV_TKINFO"
	.tkinfo
        /*0018*/ 	.word	0x00000002
        /*0030*/ 	.string	""
        /*0030*/ 	.string	"ptxas"
        /*0030*/ 	.string	"Cuda compilation tools, release 13.0, V13.0.88"
        /*0030*/ 	.string	"Build cuda_13.0.r13.0/compiler.36424714_0"
        /*0030*/ 	.string	"-arch sm_100 -m 64 "



//--------------------- .note.nv.cuinfo           --------------------------
	.section	.note.nv.cuinfo,"",@"SHT_NOTE"
	.sectionflags	@"SHF_NOTE_NV_CUINFO"
        /*0018*/ 	.short	0x0002
        /*001a*/ 	.short	0x0064
        /*001c*/ 	.short	0x0082
	.zero		2


//--------------------- .nv.info                  --------------------------
	.section	.nv.info,"",@"SHT_CUDA_INFO"
	.align	4


	//----- nvinfo : EIATTR_REGCOUNT
	.align		4
        /*0000*/ 	.byte	0x04, 0x2f
        /*0002*/ 	.short	(.L_1 - .L_0)
	.align		4
.L_0:
        /*0004*/ 	.word	index@(_Z10p3o_kernelPfS_S_S_S_S_S_S_Piiffi)
        /*0008*/ 	.word	0x00000024


	//----- nvinfo : EIATTR_FRAME_SIZE
	.align		4
.L_1:
        /*000c*/ 	.byte	0x04, 0x11
        /*000e*/ 	.short	(.L_3 - .L_2)
	.align		4
.L_2:
        /*0010*/ 	.word	index@($__internal_1_$__cuda_sm3x_div_rn_noftz_f32_slowpath)
        /*0014*/ 	.word	0x00000000


	//----- nvinfo : EIATTR_FRAME_SIZE
	.align		4
.L_3:
        /*0018*/ 	.byte	0x04, 0x11
        /*001a*/ 	.short	(.L_5 - .L_4)
	.align		4
.L_4:
        /*001c*/ 	.word	index@($__internal_0_$__cuda_sm20_rcp_rn_f32_slowpath)
        /*0020*/ 	.word	0x00000000


	//----- nvinfo : EIATTR_FRAME_SIZE
	.align		4
.L_5:
        /*0024*/ 	.byte	0x04, 0x11
        /*0026*/ 	.short	(.L_7 - .L_6)
	.align		4
.L_6:
        /*0028*/ 	.word	index@(_Z10p3o_kernelPfS_S_S_S_S_S_S_Piiffi)
        /*002c*/ 	.word	0x00000000


	//----- nvinfo : EIATTR_REGCOUNT
	.align		4
.L_7:
        /*0030*/ 	.byte	0x04, 0x2f
        /*0032*/ 	.short	(.L_9 - .L_8)
	.align		4
.L_8:
        /*0034*/ 	.word	index@(_Z10gae_kernelPfS_S_S_ffii)
        /*0038*/ 	.word	0x0000001b


	//----- nvinfo : EIATTR_FRAME_SIZE
	.align		4
.L_9:
        /*003c*/ 	.byte	0x04, 0x11
        /*003e*/ 	.short	(.L_11 - .L_10)
	.align		4
.L_10:
        /*0040*/ 	.word	index@(_Z10gae_kernelPfS_S_S_ffii)
        /*0044*/ 	.word	0x00000000


	//----- nvinfo : EIATTR_MIN_STACK_SIZE
	.align		4
.L_11:
        /*0048*/ 	.byte	0x04, 0x12
        /*004a*/ 	.short	(.L_13 - .L_12)
	.align		4
.L_12:
        /*004c*/ 	.word	index@(_Z10gae_kernelPfS_S_S_ffii)
        /*0050*/ 	.word	0x00000000


	//----- nvinfo : EIATTR_MIN_STACK_SIZE
	.align		4
.L_13:
        /*0054*/ 	.byte	0x04, 0x12
        /*0056*/ 	.short	(.L_15 - .L_14)
	.align		4
.L_14:
        /*0058*/ 	.word	index@(_Z10p3o_kernelPfS_S_S_S_S_S_S_Piiffi)
        /*005c*/ 	.word	0x00000000
.L_15:


//--------------------- .nv.compat                --------------------------
	.section	.nv.compat,"",@"SHT_CUDA_COMPAT_INFO"
	.align	4
        /*0000*/ 	.byte	0x02, 0x09, 0x00, 0x00, 0x02, 0x02, 0x01, 0x00, 0x02, 0x05, 0x05, 0x00, 0x03, 0x07, 0x01, 0x01
        /*0010*/ 	.byte	0x02, 0x03, 0x00, 0x00, 0x02, 0x06, 0x01, 0x00, 0x04, 0x0b, 0x08, 0x00, 0x01, 0x00, 0x00, 0x00
        /*0020*/ 	.byte	0x00, 0x00, 0x00, 0x00


//--------------------- .nv.info._Z10gae_kernelPfS_S_S_ffii --------------------------
	.section	.nv.info._Z10gae_kernelPfS_S_S_ffii,"",@"SHT_CUDA_INFO"
	.sectionflags	@""
	.align	4


	//----- nvinfo : EIATTR_CUDA_API_VERSION
	.align		4
        /*0000*/ 	.byte	0x04, 0x37
        /*0002*/ 	.short	(.L_17 - .L_16)
.L_16:
        /*0004*/ 	.word	0x00000082


	//----- nvinfo : EIATTR_KPARAM_INFO
	.align		4
.L_17:
        /*0008*/ 	.byte	0x04, 0x17
        /*000a*/ 	.short	(.L_19 - .L_18)
.L_18:
        /*000c*/ 	.word	0x00000000
        /*0010*/ 	.short	0x0007
        /*0012*/ 	.short	0x002c
        /*0014*/ 	.byte	0x00, 0xf0, 0x11, 0x00


	//----- nvinfo : EIATTR_KPARAM_INFO
	.align		4
.L_19:
        /*0018*/ 	.byte	0x04, 0x17
        /*001a*/ 	.short	(.L_21 - .L_20)
.L_20:
        /*001c*/ 	.word	0x00000000
        /*0020*/ 	.short	0x0006
        /*0022*/ 	.short	0x0028
        /*0024*/ 	.byte	0x00, 0xf0, 0x11, 0x00


	//----- nvinfo : EIATTR_KPARAM_INFO
	.align		4
.L_21:
        /*0028*/ 	.byte	0x04, 0x17
        /*002a*/ 	.short	(.L_23 - .L_22)
.L_22:
        /*002c*/ 	.word	0x00000000
        /*0030*/ 	.short	0x0005
        /*0032*/ 	.short	0x0024
        /*0034*/ 	.byte	0x00, 0xf0, 0x11, 0x00


	//----- nvinfo : EIATTR_KPARAM_INFO
	.align		4
.L_23:
        /*0038*/ 	.byte	0x04, 0x17
        /*003a*/ 	.short	(.L_25 - .L_24)
.L_24:
        /*003c*/ 	.word	0x00000000
        /*0040*/ 	.short	0x0004
        /*0042*/ 	.short	0x0020
        /*0044*/ 	.byte	0x00, 0xf0, 0x11, 0x00


	//----- nvinfo : EIATTR_KPARAM_INFO
	.align		4
.L_25:
        /*0048*/ 	.byte	0x04, 0x17
        /*004a*/ 	.short	(.L_27 - .L_26)
.L_26:
        /*004c*/ 	.word	0x00000000
        /*0050*/ 	.short	0x0003
        /*0052*/ 	.short	0x0018
        /*0054*/ 	.byte	0x00, 0xf5, 0x21, 0x00


	//----- nvinfo : EIATTR_KPARAM_INFO
	.align		4
.L_27:
        /*0058*/ 	.byte	0x04, 0x17
        /*005a*/ 	.short	(.L_29 - .L_28)
.L_28:
        /*005c*/ 	.word	0x00000000
        /*0060*/ 	.short	0x0002
        /*0062*/ 	.short	0x0010
        /*0064*/ 	.byte	0x00, 0xf5, 0x21, 0x00


	//----- nvinfo : EIATTR_KPARAM_INFO
	.align		4
.L_29:
        /*0068*/ 	.byte	0x04, 0x17
        /*006a*/ 	.short	(.L_31 - .L_30)
.L_30:
        /*006c*/ 	.word	0x00000000
        /*0070*/ 	.short	0x0001
        /*0072*/ 	.short	0x0008
        /*0074*/ 	.byte	0x00, 0xf5, 0x21, 0x00


	//----- nvinfo : EIATTR_KPARAM_INFO
	.align		4
.L_31:
        /*0078*/ 	.byte	0x04, 0x17
        /*007a*/ 	.short	(.L_33 - .L_32)
.L_32:
        /*007c*/ 	.word	0x00000000
        /*0080*/ 	.short	0x0000
        /*0082*/ 	.short	0x0000
        /*0084*/ 	.byte	0x00, 0xf5, 0x21, 0x00


	//----- nvinfo : EIATTR_SPARSE_MMA_MASK
	.align		4
.L_33:
        /*0088*/ 	.byte	0x03, 0x50
        /*008a*/ 	.short	0x0000


	//----- nvinfo : EIATTR_MAXREG_COUNT
	.align		4
        /*008c*/ 	.byte	0x03, 0x1b
        /*008e*/ 	.short	0x00ff


	//----- nvinfo : EIATTR_MERCURY_ISA_VERSION
	.align		4
        /*0090*/ 	.byte	0x03, 0x5f
        /*0092*/ 	.short	0x0101


	//----- nvinfo : EIATTR_VRC_CTA_INIT_COUNT
	.align		4
        /*0094*/ 	.byte	0x02, 0x4a
	.zero		1
	.zero		1


	//----- nvinfo : EIATTR_EXIT_INSTR_OFFSETS
	.align		4
        /*0098*/ 	.byte	0x04, 0x1c
        /*009a*/ 	.short	(.L_35 - .L_34)


	//   ....[0]....
.L_34:
        /*009c*/ 	.word	0x00000060


	//   ....[1]....
        /*00a0*/ 	.word	0x00000860


	//   ....[2]....
        /*00a4*/ 	.word	0x00000d00


	//   ....[3]....
        /*00a8*/ 	.word	0x00001000


	//   ....[4]....
        /*00ac*/ 	.word	0x00001150


	//----- nvinfo : EIATTR_CBANK_PARAM_SIZE
	.align		4
.L_35:
        /*00b0*/ 	.byte	0x03, 0x19
        /*00b2*/ 	.short	0x0030


	//----- nvinfo : EIATTR_PARAM_CBANK
	.align		4
        /*00b4*/ 	.byte	0x04, 0x0a
        /*00b6*/ 	.short	(.L_37 - .L_36)
	.align		4
.L_36:
        /*00b8*/ 	.word	index@(.nv.constant0._Z10gae_kernelPfS_S_S_ffii)
        /*00bc*/ 	.short	0x0380
        /*00be*/ 	.short	0x0030


	//----- nvinfo : EIATTR_SW_WAR
	.align		4
.L_37:
        /*00c0*/ 	.byte	0x04, 0x36
        /*00c2*/ 	.short	(.L_39 - .L_38)
.L_38:
        /*00c4*/ 	.word	0x00000008
.L_39:


//--------------------- .nv.info._Z10p3o_kernelPfS_S_S_S_S_S_S_Piiffi --------------------------
	.section	.nv.info._Z10p3o_kernelPfS_S_S_S_S_S_S_Piiffi,"",@"SHT_CUDA_INFO"
	.sectionflags	@""
	.align	4


	//----- nvinfo : EIATTR_CUDA_API_VERSION
	.align		4
        /*0000*/ 	.byte	0x04, 0x37
        /*0002*/ 	.short	(.L_41 - .L_40)
.L_40:
        /*0004*/ 	.word	0x00000082


	//----- nvinfo : EIATTR_KPARAM_INFO
	.align		4
.L_41:
        /*0008*/ 	.byte	0x04, 0x17
        /*000a*/ 	.short	(.L_43 - .L_42)
.L_42:
        /*000c*/ 	.word	0x00000000
        /*0010*/ 	.short	0x000c
        /*0012*/ 	.short	0x0054
        /*0014*/ 	.byte	0x00, 0xf0, 0x11, 0x00


	//----- nvinfo : EIATTR_KPARAM_INFO
	.align		4
.L_43:
        /*0018*/ 	.byte	0x04, 0x17
        /*001a*/ 	.short	(.L_45 - .L_44)
.L_44:
        /*001c*/ 	.word	0x00000000
        /*0020*/ 	.short	0x000b
        /*0022*/ 	.short	0x0050
        /*0024*/ 	.byte	0x00, 0xf0, 0x11, 0x00


	//----- nvinfo : EIATTR_KPARAM_INFO
	.align		4
.L_45:
        /*0028*/ 	.byte	0x04, 0x17
        /*002a*/ 	.short	(.L_47 - .L_46)
.L_46:
        /*002c*/ 	.word	0x00000000
        /*0030*/ 	.short	0x000a
        /*0032*/ 	.short	0x004c
        /*0034*/ 	.byte	0x00, 0xf0, 0x11, 0x00


	//----- nvinfo : EIATTR_KPARAM_INFO
	.align		4
.L_47:
        /*0038*/ 	.byte	0x04, 0x17
        /*003a*/ 	.short	(.L_49 - .L_48)
.L_48:
        /*003c*/ 	.word	0x00000000
        /*0040*/ 	.short	0x0009
        /*0042*/ 	.short	0x0048
        /*0044*/ 	.byte	0x00, 0xf0, 0x11, 0x00


	//----- nvinfo : EIATTR_KPARAM_INFO
	.align		4
.L_49:
        /*0048*/ 	.byte	0x04, 0x17
        /*004a*/ 	.short	(.L_51 - .L_50)
.L_50:
        /*004c*/ 	.word	0x00000000
        /*0050*/ 	.short	0x0008
        /*0052*/ 	.short	0x0040
        /*0054*/ 	.byte	0x00, 0xf5, 0x21, 0x00


	//----- nvinfo : EIATTR_KPARAM_INFO
	.align		4
.L_51:
        /*0058*/ 	.byte	0x04, 0x17
        /*005a*/ 	.short	(.L_53 - .L_52)
.L_52:
        /*005c*/ 	.word	0x00000000
        /*0060*/ 	.short	0x0007
        /*0062*/ 	.short	0x0038
        /*0064*/ 	.byte	0x00, 0xf5, 0x21, 0x00


	//----- nvinfo : EIATTR_KPARAM_INFO
	.align		4
.L_53:
        /*0068*/ 	.byte	0x04, 0x17
        /*006a*/ 	.short	(.L_55 - .L_54)
.L_54:
        /*006c*/ 	.word	0x00000000
        /*0070*/ 	.short	0x0006
        /*0072*/ 	.short	0x0030
        /*0074*/ 	.byte	0x00, 0xf5, 0x21, 0x00


	//----- nvinfo : EIATTR_KPARAM_INFO
	.align		4
.L_55:
        /*0078*/ 	.byte	0x04, 0x17
        /*007a*/ 	.short	(.L_57 - .L_56)
.L_56:
        /*007c*/ 	.word	0x00000000
        /*0080*/ 	.short	0x0005
        /*0082*/ 	.short	0x0028
        /*0084*/ 	.byte	0x00, 0xf5, 0x21, 0x00


	//----- nvinfo : EIATTR_KPARAM_INFO
	.align		4
.L_57:
        /*0088*/ 	.byte	0x04, 0x17
        /*008a*/ 	.short	(.L_59 - .L_58)
.L_58:
        /*008c*/ 	.word	0x00000000
        /*0090*/ 	.short	0x0004
        /*0092*/ 	.short	0x0020
        /*0094*/ 	.byte	0x00, 0xf5, 0x21, 0x00


	//----- nvinfo : EIATTR_KPARAM_INFO
	.align		4
.L_59:
        /*0098*/ 	.byte	0x04, 0x17
        /*009a*/ 	.short	(.L_61 - .L_60)
.L_60:
        /*009c*/ 	.word	0x00000000
        /*00a0*/ 	.short	0x0003
        /*00a2*/ 	.short	0x0018
        /*00a4*/ 	.byte	0x00, 0xf5, 0x21, 0x00


	//----- nvinfo : EIATTR_KPARAM_INFO
	.align		4
.L_61:
        /*00a8*/ 	.byte	0x04, 0x17
        /*00aa*/ 	.short	(.L_63 - .L_62)
.L_62:
        /*00ac*/ 	.word	0x00000000
        /*00b0*/ 	.short	0x0002
        /*00b2*/ 	.short	0x0010
        /*00b4*/ 	.byte	0x00, 0xf5, 0x21, 0x00


	//----- nvinfo : EIATTR_KPARAM_INFO
	.align		4
.L_63:
        /*00b8*/ 	.byte	0x04, 0x17
        /*00ba*/ 	.short	(.L_65 - .L_64)
.L_64:
        /*00bc*/ 	.word	0x00000000
        /*00c0*/ 	.short	0x0001
        /*00c2*/ 	.short	0x0008
        /*00c4*/ 	.byte	0x00, 0xf5, 0x21, 0x00


	//----- nvinfo : EIATTR_KPARAM_INFO
	.align		4
.L_65:
        /*00c8*/ 	.byte	0x04, 0x17
        /*00ca*/ 	.short	(.L_67 - .L_66)
.L_66:
        /*00cc*/ 	.word	0x00000000
        /*00d0*/ 	.short	0x0000
        /*00d2*/ 	.short	0x0000
        /*00d4*/ 	.byte	0x00, 0xf5, 0x21, 0x00


	//----- nvinfo : EIATTR_SPARSE_MMA_MASK
	.align		4
.L_67:
        /*00d8*/ 	.byte	0x03, 0x50
        /*00da*/ 	.short	0x0000


	//----- nvinfo : EIATTR_MAXREG_COUNT
	.align		4
        /*00dc*/ 	.byte	0x03, 0x1b
        /*00de*/ 	.short	0x00ff


	//----- nvinfo : EIATTR_MERCURY_ISA_VERSION
	.align		4
        /*00e0*/ 	.byte	0x03, 0x5f
        /*00e2*/ 	.short	0x0101


	//----- nvinfo : EIATTR_VRC_CTA_INIT_COUNT
	.align		4
        /*00e4*/ 	.byte	0x02, 0x4a
	.zero		1
	.zero		1


	//----- nvinfo : EIATTR_EXIT_INSTR_OFFSETS
	.align		4
        /*00e8*/ 	.byte	0x04, 0x1c
        /*00ea*/ 	.short	(.L_69 - .L_68)


	//   ....[0]....
.L_68:
        /*00ec*/ 	.word	0x00000070


	//   ....[1]....
        /*00f0*/ 	.word	0x000020f0


	//----- nvinfo : EIATTR_CRS_STACK_SIZE
	.align		4
.L_69:
        /*00f4*/ 	.byte	0x04, 0x1e
        /*00f6*/ 	.short	(.L_71 - .L_70)
.L_70:
        /*00f8*/ 	.word	0x00000000


	//----- nvinfo : EIATTR_CBANK_PARAM_SIZE
	.align		4
.L_71:
        /*00fc*/ 	.byte	0x03, 0x19
        /*00fe*/ 	.short	0x0058


	//----- nvinfo : EIATTR_PARAM_CBANK
	.align		4
        /*0100*/ 	.byte	0x04, 0x0a
        /*0102*/ 	.short	(.L_73 - .L_72)
	.align		4
.L_72:
        /*0104*/ 	.word	index@(.nv.constant0._Z10p3o_kernelPfS_S_S_S_S_S_S_Piiffi)
        /*0108*/ 	.short	0x0380
        /*010a*/ 	.short	0x0058


	//----- nvinfo : EIATTR_SW_WAR
	.align		4
.L_73:
        /*010c*/ 	.byte	0x04, 0x36
        /*010e*/ 	.short	(.L_75 - .L_74)
.L_74:
        /*0110*/ 	.word	0x00000008
.L_75:


//--------------------- .nv.callgraph             --------------------------
	.section	.nv.callgraph,"",@"SHT_CUDA_CALLGRAPH"
	.align	4
	.sectionentsize	8
	.align		4
        /*0000*/ 	.word	0x00000000
	.align		4
        /*0004*/ 	.word	0xffffffff
	.align		4
        /*0008*/ 	.word	0x00000000
	.align		4
        /*000c*/ 	.word	0xfffffffe
	.align		4
        /*0010*/ 	.word	0x00000000
	.align		4
        /*0014*/ 	.word	0xfffffffd
	.align		4
        /*0018*/ 	.word	0x00000000
	.align		4
        /*001c*/ 	.word	0xfffffffc


//--------------------- .text._Z10gae_kernelPfS_S_S_ffii --------------------------
	.section	.text._Z10gae_kernelPfS_S_S_ffii,"ax",@progbits
	.align	128
        .global         _Z10gae_kernelPfS_S_S_ffii
        .type           _Z10gae_kernelPfS_S_S_ffii,@function
        .size           _Z10gae_kernelPfS_S_S_ffii,(.L_x_106 - _Z10gae_kernelPfS_S_S_ffii)
        .other          _Z10gae_kernelPfS_S_S_ffii,@"STO_CUDA_ENTRY STV_DEFAULT"
_Z10gae_kernelPfS_S_S_ffii:
.text._Z10gae_kernelPfS_S_S_ffii:
[----:B------:R-:W-:Y:S08]  /*0000*/  LDC R1, c[0x0][0x37c] ;  /* 0x0000df00ff017b82 */ /* 0x000ff00000000800 */
[----:B------:R-:W0:Y:S01]  /*0010*/  LDC R7, c[0x0][0x3ac] ;  /* 0x0000eb00ff077b82 */ /* 0x000e220000000800 */
[----:B------:R-:W1:Y:S07]  /*0020*/  S2R R5, SR_TID.X ;  /* 0x0000000000057919 */ /* 0x000e6e0000002100 */
[----:B------:R-:W2:Y:S08]  /*0030*/  LDC R6, c[0x0][0x360] ;  /* 0x0000d800ff067b82 */ /* 0x000eb00000000800 */
[----:B------:R-:W3:Y:S01]  /*0040*/  S2UR UR4, SR_CTAID.X ;  /* 0x00000000000479c3 */ /* 0x000ee20000002500 */
[----:B0-----:R-:W-:-:S13]  /*0050*/  ISETP.GE.AND P0, PT, R7, 0x2, PT ;  /* 0x000000020700780c */ /* 0x001fda0003f06270 */
[----:B-123--:R-:W-:Y:S05]  /*0060*/  @!P0 EXIT ;  /* 0x000000000000894d */ /* 0x00efea0003800000 */
[----:B------:R-:W0:Y:S01]  /*0070*/  LDC.64 R2, c[0x0][0x3a0] ;  /* 0x0000e800ff027b82 */ /* 0x000e220000000a00 */
[C---:B------:R-:W-:Y:S01]  /*0080*/  IADD3 R15, PT, PT, R7.reuse, -0x2, RZ ;  /* 0xfffffffe070f7810 */ /* 0x040fe20007ffe0ff */
[----:B------:R-:W-:Y:S01]  /*0090*/  IMAD R6, R6, UR4, R5 ;  /* 0x0000000406067c24 */ /* 0x000fe2000f8e0205 */
[----:B------:R-:W-:Y:S01]  /*00a0*/  IADD3 R4, PT, PT, R7, -0x1, RZ ;  /* 0xffffffff07047810 */ /* 0x000fe20007ffe0ff */
[----:B------:R-:W1:Y:S01]  /*00b0*/  LDCU.64 UR12, c[0x0][0x358] ;  /* 0x00006b00ff0c77ac */ /* 0x000e620008000a00 */
[----:B------:R-:W-:Y:S01]  /*00c0*/  ISETP.GE.U32.AND P0, PT, R15, 0x7, PT ;  /* 0x000000070f00780c */ /* 0x000fe20003f06070 */
[----:B------:R-:W-:Y:S02]  /*00d0*/  HFMA2 R5, -RZ, RZ, 0, 0 ;  /* 0x00000000ff057431 */ /* 0x000fe400000001ff */
[----:B------:R-:W-:Y:S01]  /*00e0*/  IMAD R0, R6, R7, RZ ;  /* 0x0000000706007224 */ /* 0x000fe200078e02ff */
[----:B------:R-:W-:Y:S01]  /*00f0*/  LOP3.LUT R14, R4, 0x7, RZ, 0xc0, !PT ;  /* 0x00000007040e7812 */ /* 0x000fe200078ec0ff */
[----:B0-----:R-:W-:-:S08]  /*0100*/  FMUL R3, R2, R3 ;  /* 0x0000000302037220 */ /* 0x001fd00000400000 */
[----:B-1----:R-:W-:Y:S05]  /*0110*/  @!P0 BRA `(.L_x_0) ;  /* 0x0000000400cc8947 */ /* 0x002fea0003800000 */
[----:B------:R-:W0:Y:S01]  /*0120*/  LDC R15, c[0x0][0x3ac] ;  /* 0x0000eb00ff0f7b82 */ /* 0x000e220000000800 */
[----:B------:R-:W1:Y:S01]  /*0130*/  LDCU.128 UR8, c[0x0][0x390] ;  /* 0x00007200ff0877ac */ /* 0x000e620008000c00 */
[----:B------:R-:W-:Y:S01]  /*0140*/  IMAD R6, R6, R7, R7 ;  /* 0x0000000706067224 */ /* 0x000fe200078e0207 */
[----:B------:R-:W-:Y:S02]  /*0150*/  LOP3.LUT R13, R4, 0xfffffff8, RZ, 0xc0, !PT ;  /* 0xfffffff8040d7812 */ /* 0x000fe400078ec0ff */
[----:B------:R-:W-:Y:S02]  /*0160*/  MOV R5, RZ ;  /* 0x000000ff00057202 */ /* 0x000fe40000000f00 */
[----:B------:R-:W-:Y:S02]  /*0170*/  IADD3 R12, PT, PT, R6, -0x2, RZ ;  /* 0xfffffffe060c7810 */ /* 0x000fe40007ffe0ff */
[----:B------:R-:W-:Y:S01]  /*0180*/  IADD3 R13, PT, PT, -R13, RZ, RZ ;  /* 0x000000ff0d0d7210 */ /* 0x000fe20007ffe1ff */
[----:B-1----:R-:W-:-:S02]  /*0190*/  UIADD3 UR6, UP0, UPT, UR8, -0x8, URZ ;  /* 0xfffffff808067890 */ /* 0x002fc4000ff1e0ff */
[----:B------:R-:W-:Y:S02]  /*01a0*/  UIADD3 UR4, UP1, UPT, UR10, -0xc, URZ ;  /* 0xfffffff40a047890 */ /* 0x000fe4000ff3e0ff */
[----:B------:R-:W-:Y:S02]  /*01b0*/  UIADD3.X UR7, UPT, UPT, UR9, -0x1, URZ, UP0, !UPT ;  /* 0xffffffff09077890 */ /* 0x000fe400087fe4ff */
[----:B------:R-:W-:-:S12]  /*01c0*/  UIADD3.X UR5, UPT, UPT, UR11, -0x1, URZ, UP1, !UPT ;  /* 0xffffffff0b057890 */ /* 0x000fd80008ffe4ff */
.L_x_1:
[----:B-1----:R-:W1:Y:S01]  /*01d0*/  LDC.64 R6, c[0x0][0x380] ;  /* 0x0000e000ff067b82 */ /* 0x002e620000000a00 */
[----:B------:R-:W-:Y:S02]  /*01e0*/  MOV R8, UR6 ;  /* 0x0000000600087c02 */ /* 0x000fe40008000f00 */
[----:B------:R-:W-:-:S05]  /*01f0*/  MOV R9, UR7 ;  /* 0x0000000700097c02 */ /* 0x000fca0008000f00 */
[----:B------:R-:W2:Y:S01]  /*0200*/  LDC.64 R10, c[0x0][0x388] ;  /* 0x0000e200ff0a7b82 */ /* 0x000ea20000000a00 */
[----:B------:R-:W-:-:S05]  /*0210*/  IMAD.WIDE R8, R12, 0x4, R8 ;  /* 0x000000040c087825 */ /* 0x000fca00078e0208 */
[----:B------:R-:W3:Y:S01]  /*0220*/  LDG.E R16, desc[UR12][R8.64+0xc] ;  /* 0x00000c0c08107981 */ /* 0x000ee2000c1e1900 */
[----:B-1----:R-:W-:-:S05]  /*0230*/  IMAD.WIDE R6, R12, 0x4, R6 ;  /* 0x000000040c067825 */ /* 0x002fca00078e0206 */
[----:B------:R-:W4:Y:S01]  /*0240*/  LDG.E R19, desc[UR12][R6.64+0x4] ;  /* 0x0000040c06137981 */ /* 0x000f22000c1e1900 */
[----:B--2---:R-:W-:-:S03]  /*0250*/  IMAD.WIDE R10, R12, 0x4, R10 ;  /* 0x000000040c0a7825 */ /* 0x004fc600078e020a */
[----:B------:R-:W2:Y:S04]  /*0260*/  LDG.E R20, desc[UR12][R6.64] ;  /* 0x0000000c06147981 */ /* 0x000ea8000c1e1900 */
[----:B------:R-:W5:Y:S01]  /*0270*/  LDG.E R17, desc[UR12][R10.64+0x4] ;  /* 0x0000040c0a117981 */ /* 0x000f62000c1e1900 */
[----:B---3--:R-:W-:Y:S01]  /*0280*/  FADD R18, -R16, 1 ;  /* 0x3f80000010127421 */ /* 0x008fe20000000100 */
[----:B------:R-:W-:Y:S01]  /*0290*/  MOV R16, UR4 ;  /* 0x0000000400107c02 */ /* 0x000fe20008000f00 */
[----:B----4-:R-:W-:-:S04]  /*02a0*/  FMUL R19, R19, R2 ;  /* 0x0000000213137220 */ /* 0x010fc80000400000 */
[----:B-----5:R-:W-:Y:S01]  /*02b0*/  FFMA R19, R18, R19, R17 ;  /* 0x0000001312137223 */ /* 0x020fe20000000011 */
[----:B------:R-:W-:-:S03]  /*02c0*/  MOV R17, UR5 ;  /* 0x0000000500117c02 */ /* 0x000fc60008000f00 */
[----:B--2---:R-:W-:Y:S01]  /*02d0*/  FADD R20, R19, -R20 ;  /* 0x8000001413147221 */ /* 0x004fe20000000000 */
[----:B------:R-:W-:Y:S01]  /*02e0*/  FMUL R19, R3, R18 ;  /* 0x0000001203137220 */ /* 0x000fe20000400000 */
[----:B------:R-:W-:-:S04]  /*02f0*/  IMAD.WIDE R16, R12, 0x4, R16 ;  /* 0x000000040c107825 */ /* 0x000fc800078e0210 */
[----:B------:R-:W-:-:S05]  /*0300*/  FFMA R19, R19, R5, R20 ;  /* 0x0000000513137223 */ /* 0x000fca0000000014 */
[----:B------:R1:W-:Y:S04]  /*0310*/  STG.E desc[UR12][R16.64+0xc], R19 ;  /* 0x00000c1310007986 */ /* 0x0003e8000c10190c */
[----:B------:R-:W2:Y:S04]  /*0320*/  LDG.E R5, desc[UR12][R8.64+0x8] ;  /* 0x0000080c08057981 */ /* 0x000ea8000c1e1900 */
[----:B------:R-:W3:Y:S04]  /*0330*/  LDG.E R23, desc[UR12][R6.64] ;  /* 0x0000000c06177981 */ /* 0x000ee8000c1e1900 */
[----:B------:R-:W4:Y:S04]  /*0340*/  LDG.E R21, desc[UR12][R10.64] ;  /* 0x0000000c0a157981 */ /* 0x000f28000c1e1900 */
[----:B------:R-:W5:Y:S01]  /*0350*/  LDG.E R20, desc[UR12][R6.64+-0x4] ;  /* 0xfffffc0c06147981 */ /* 0x000f62000c1e1900 */
[----:B--2---:R-:W-:Y:S01]  /*0360*/  FADD R18, -R5, 1 ;  /* 0x3f80000005127421 */ /* 0x004fe20000000100 */
[----:B---3--:R-:W-:-:S04]  /*0370*/  FMUL R23, R23, R2 ;  /* 0x0000000217177220 */ /* 0x008fc80000400000 */
[----:B----4-:R-:W-:Y:S01]  /*0380*/  FFMA R21, R18, R23, R21 ;  /* 0x0000001712157223 */ /* 0x010fe20000000015 */
[----:B------:R-:W-:-:S03]  /*0390*/  FMUL R18, R3, R18 ;  /* 0x0000001203127220 */ /* 0x000fc60000400000 */
[----:B-----5:R-:W-:-:S04]  /*03a0*/  FADD R20, R21, -R20 ;  /* 0x8000001415147221 */ /* 0x020fc80000000000 */
[----:B------:R-:W-:-:S05]  /*03b0*/  FFMA R5, R19, R18, R20 ;  /* 0x0000001213057223 */ /* 0x000fca0000000014 */
[----:B------:R2:W-:Y:S04]  /*03c0*/  STG.E desc[UR12][R16.64+0x8], R5 ;  /* 0x0000080510007986 */ /* 0x0005e8000c10190c */
[----:B------:R-:W3:Y:S04]  /*03d0*/  LDG.E R18, desc[UR12][R8.64+0x4] ;  /* 0x0000040c08127981 */ /* 0x000ee8000c1e1900 */
[----:B------:R-:W4:Y:S04]  /*03e0*/  LDG.E R21, desc[UR12][R6.64+-0x4] ;  /* 0xfffffc0c06157981 */ /* 0x000f28000c1e1900 */
[----:B-1----:R-:W5:Y:S04]  /*03f0*/  LDG.E R19, desc[UR12][R10.64+-0x4] ;  /* 0xfffffc0c0a137981 */ /* 0x002f68000c1e1900 */
[----:B------:R-:W2:Y:S01]  /*0400*/  LDG.E R20, desc[UR12][R6.64+-0x8] ;  /* 0xfffff80c06147981 */ /* 0x000ea2000c1e1900 */
[----:B---3--:R-:W-:Y:S01]  /*0410*/  FADD R18, -R18, 1 ;  /* 0x3f80000012127421 */ /* 0x008fe20000000100 */
[----:B----4-:R-:W-:-:S04]  /*0420*/  FMUL R21, R21, R2 ;  /* 0x0000000215157220 */ /* 0x010fc80000400000 */
[----:B-----5:R-:W-:Y:S01]  /*0430*/  FFMA R19, R18, R21, R19 ;  /* 0x0000001512137223 */ /* 0x020fe20000000013 */
[----:B------:R-:W-:-:S03]  /*0440*/  FMUL R18, R3, R18 ;  /* 0x0000001203127220 */ /* 0x000fc60000400000 */
[----:B--2---:R-:W-:-:S04]  /*0450*/  FADD R20, R19, -R20 ;  /* 0x8000001413147221 */ /* 0x004fc80000000000 */
        /* <DEDUP_REMOVED lines=50> */
[----:B------:R-:W-:-:S04]  /*0780*/  IADD3 R13, PT, PT, R13, 0x8, RZ ;  /* 0x000000080d0d7810 */ /* 0x000fc80007ffe0ff */
[----:B------:R-:W-:Y:S02]  /*0790*/  ISETP.NE.AND P0, PT, R13, RZ, PT ;  /* 0x000000ff0d00720c */ /* 0x000fe40003f05270 */
[----:B0-----:R-:W-:Y:S02]  /*07a0*/  IADD3 R15, PT, PT, R15, -0x8, RZ ;  /* 0xfffffff80f0f7810 */ /* 0x001fe40007ffe0ff */
[----:B------:R-:W-:Y:S01]  /*07b0*/  IADD3 R12, PT, PT, R12, -0x8, RZ ;  /* 0xfffffff80c0c7810 */ /* 0x000fe20007ffe0ff */
[----:B--2---:R-:W-:Y:S01]  /*07c0*/  FADD R18, -R8, 1 ;  /* 0x3f80000008127421 */ /* 0x004fe20000000100 */
[----:B---3--:R-:W-:-:S04]  /*07d0*/  FMUL R5, R5, R2 ;  /* 0x0000000205057220 */ /* 0x008fc80000400000 */
[----:B----4-:R-:W-:Y:S01]  /*07e0*/  FFMA R5, R18, R5, R11 ;  /* 0x0000000512057223 */ /* 0x010fe2000000000b */
[----:B------:R-:W-:-:S03]  /*07f0*/  FMUL R18, R3, R18 ;  /* 0x0000001203127220 */ /* 0x000fc60000400000 */
[----:B-----5:R-:W-:-:S04]  /*0800*/  FADD R20, R5, -R20 ;  /* 0x8000001405147221 */ /* 0x020fc80000000000 */
[----:B------:R-:W-:-:S05]  /*0810*/  FFMA R5, R19, R18, R20 ;  /* 0x0000001213057223 */ /* 0x000fca0000000014 */
[----:B------:R1:W-:Y:S01]  /*0820*/  STG.E desc[UR12][R16.64+-0x10], R5 ;  /* 0xfffff00510007986 */ /* 0x0003e2000c10190c */
[----:B------:R-:W-:Y:S05]  /*0830*/  @P0 BRA `(.L_x_1) ;  /* 0xfffffff800640947 */ /* 0x000fea000383ffff */
[----:B------:R-:W-:-:S07]  /*0840*/  IADD3 R15, PT, PT, R15, -0x2, RZ ;  /* 0xfffffffe0f0f7810 */ /* 0x000fce0007ffe0ff */
.L_x_0:
[----:B------:R-:W-:-:S13]  /*0850*/  ISETP.NE.AND P0, PT, R14, RZ, PT ;  /* 0x000000ff0e00720c */ /* 0x000fda0003f05270 */
[----:B------:R-:W-:Y:S05]  /*0860*/  @!P0 EXIT ;  /* 0x000000000000894d */ /* 0x000fea0003800000 */
[----:B------:R-:W-:Y:S02]  /*0870*/  ISETP.GE.U32.AND P1, PT, R14, 0x4, PT ;  /* 0x000000040e00780c */ /* 0x000fe40003f26070 */
[----:B------:R-:W-:-:S04]  /*0880*/  LOP3.LUT R20, R4, 0x3, RZ, 0xc0, !PT ;  /* 0x0000000304147812 */ /* 0x000fc800078ec0ff */
[----:B------:R-:W-:-:S07]  /*0890*/  ISETP.NE.AND P0, PT, R20, RZ, PT ;  /* 0x000000ff1400720c */ /* 0x000fce0003f05270 */
[----:B------:R-:W-:Y:S06]  /*08a0*/  @!P1 BRA `(.L_x_2) ;  /* 0x0000000400149947 */ /* 0x000fec0003800000 */
[----:B------:R-:W0:Y:S01]  /*08b0*/  LDC.64 R10, c[0x0][0x390] ;  /* 0x0000e400ff0a7b82 */ /* 0x000e220000000a00 */
[CC--:B-1----:R-:W-:Y:S01]  /*08c0*/  IADD3 R17, PT, PT, R0.reuse, R15.reuse, RZ ;  /* 0x0000000f00117210 */ /* 0x0c2fe20007ffe0ff */
[----:B------:R-:W1:Y:S06]  /*08d0*/  LDCU.128 UR4, c[0x0][0x380] ;  /* 0x00007000ff0477ac */ /* 0x000e6c0008000c00 */
[----:B------:R-:W2:Y:S08]  /*08e0*/  LDC.64 R6, c[0x0][0x380] ;  /* 0x0000e000ff067b82 */ /* 0x000eb00000000a00 */
[----:B------:R-:W3:Y:S08]  /*08f0*/  LDC.64 R8, c[0x0][0x388] ;  /* 0x0000e200ff087b82 */ /* 0x000ef00000000a00 */
[----:B------:R-:W4:Y:S01]  /*0900*/  LDC.64 R12, c[0x0][0x398] ;  /* 0x0000e600ff0c7b82 */ /* 0x000f220000000a00 */
[C---:B0-----:R-:W-:Y:S01]  /*0910*/  IMAD.WIDE R10, R17.reuse, 0x4, R10 ;  /* 0x00000004110a7825 */ /* 0x041fe200078e020a */
[----:B------:R-:W-:Y:S01]  /*0920*/  IADD3 R22, P1, PT, R0, R15, RZ ;  /* 0x0000000f00167210 */ /* 0x000fe20007f3e0ff */
[----:B------:R-:W0:Y:S03]  /*0930*/  LDCU.128 UR8, c[0x0][0x390] ;  /* 0x00007200ff0877ac */ /* 0x000e260008000c00 */
[----:B------:R-:W5:Y:S01]  /*0940*/  LDG.E R14, desc[UR12][R10.64+0x4] ;  /* 0x0000040c0a0e7981 */ /* 0x000f62000c1e1900 */
[----:B--2---:R-:W-:-:S05]  /*0950*/  IMAD.WIDE R6, R17, 0x4, R6 ;  /* 0x0000000411067825 */ /* 0x004fca00078e0206 */
[----:B------:R-:W2:Y:S01]  /*0960*/  LDG.E R21, desc[UR12][R6.64+0x4] ;  /* 0x0000040c06157981 */ /* 0x000ea2000c1e1900 */
[----:B---3--:R-:W-:-:S03]  /*0970*/  IMAD.WIDE R8, R17, 0x4, R8 ;  /* 0x0000000411087825 */ /* 0x008fc600078e0208 */
[----:B------:R-:W3:Y:S04]  /*0980*/  LDG.E R16, desc[UR12][R6.64] ;  /* 0x0000000c06107981 */ /* 0x000ee8000c1e1900 */
[----:B------:R-:W4:Y:S01]  /*0990*/  LDG.E R19, desc[UR12][R8.64+0x4] ;  /* 0x0000040c08137981 */ /* 0x000f22000c1e1900 */
[----:B-----5:R-:W-:Y:S01]  /*09a0*/  FADD R14, -R14, 1 ;  /* 0x3f8000000e0e7421 */ /* 0x020fe20000000100 */
[----:B--2---:R-:W-:-:S04]  /*09b0*/  FMUL R21, R21, R2 ;  /* 0x0000000215157220 */ /* 0x004fc80000400000 */
[----:B----4-:R-:W-:Y:S01]  /*09c0*/  FFMA R19, R14, R21, R19 ;  /* 0x000000150e137223 */ /* 0x010fe20000000013 */
[----:B------:R-:W-:Y:S01]  /*09d0*/  FMUL R14, R3, R14 ;  /* 0x0000000e030e7220 */ /* 0x000fe20000400000 */
[----:B------:R-:W-:Y:S02]  /*09e0*/  SHF.R.S32.HI R21, RZ, 0x1f, R15 ;  /* 0x0000001fff157819 */ /* 0x000fe4000001140f */
[----:B---3--:R-:W-:Y:S01]  /*09f0*/  FADD R16, R19, -R16 ;  /* 0x8000001013107221 */ /* 0x008fe20000000000 */
[----:B------:R-:W-:Y:S01]  /*0a00*/  IMAD.WIDE R18, R17, 0x4, R12 ;  /* 0x0000000411127825 */ /* 0x000fe200078e020c */
[----:B------:R-:W-:-:S03]  /*0a10*/  LEA.HI.X.SX32 R21, R0, R21, 0x1, P1 ;  /* 0x0000001500157211 */ /* 0x000fc600008f0eff */
[----:B------:R-:W-:Y:S01]  /*0a20*/  FFMA R5, R5, R14, R16 ;  /* 0x0000000e05057223 */ /* 0x000fe20000000010 */
[C---:B------:R-:W-:Y:S02]  /*0a30*/  SHF.L.U32 R17, R22.reuse, 0x2, RZ ;  /* 0x0000000216117819 */ /* 0x040fe400000006ff */
[----:B------:R-:W-:Y:S02]  /*0a40*/  SHF.L.U64.HI R14, R22, 0x2, R21 ;  /* 0x00000002160e7819 */ /* 0x000fe40000010215 */
[----:B-1----:R-:W-:Y:S01]  /*0a50*/  IADD3 R12, P1, PT, R17, UR4, RZ ;  /* 0x00000004110c7c10 */ /* 0x002fe2000ff3e0ff */
[----:B------:R0:W-:Y:S04]  /*0a60*/  STG.E desc[UR12][R18.64], R5 ;  /* 0x0000000512007986 */ /* 0x0001e8000c10190c */
[----:B------:R-:W2:Y:S01]  /*0a70*/  LDG.E R10, desc[UR12][R10.64] ;  /* 0x0000000c0a0a7981 */ /* 0x000ea2000c1e1900 */
[----:B------:R-:W-:-:S03]  /*0a80*/  IADD3.X R13, PT, PT, R14, UR5, RZ, P1, !PT ;  /* 0x000000050e0d7c10 */ /* 0x000fc60008ffe4ff */
[----:B------:R1:W3:Y:S04]  /*0a90*/  LDG.E R7, desc[UR12][R6.64] ;  /* 0x0000000c06077981 */ /* 0x0002e8000c1e1900 */
[----:B------:R-:W4:Y:S04]  /*0aa0*/  LDG.E R9, desc[UR12][R8.64] ;  /* 0x0000000c08097981 */ /* 0x000f28000c1e1900 */
[----:B------:R-:W5:Y:S01]  /*0ab0*/  LDG.E R24, desc[UR12][R12.64+-0x4] ;  /* 0xfffffc0c0c187981 */ /* 0x000f62000c1e1900 */
[C---:B0-----:R-:W-:Y:S02]  /*0ac0*/  IADD3 R18, P2, PT, R17.reuse, UR8, RZ ;  /* 0x0000000811127c10 */ /* 0x041fe4000ff5e0ff */
[----:B-1----:R-:W-:-:S02]  /*0ad0*/  IADD3 R6, P3, PT, R17, UR6, RZ ;  /* 0x0000000611067c10 */ /* 0x002fc4000ff7e0ff */
[----:B------:R-:W-:Y:S01]  /*0ae0*/  IADD3.X R19, PT, PT, R14, UR9, RZ, P2, !PT ;  /* 0x000000090e137c10 */ /* 0x000fe200097fe4ff */
[----:B--2---:R-:W-:Y:S01]  /*0af0*/  FADD R22, -R10, 1 ;  /* 0x3f8000000a167421 */ /* 0x004fe20000000100 */
[----:B---3--:R-:W-:-:S04]  /*0b00*/  FMUL R16, R7, R2 ;  /* 0x0000000207107220 */ /* 0x008fc80000400000 */
[----:B----4-:R-:W-:Y:S01]  /*0b10*/  FFMA R21, R22, R16, R9 ;  /* 0x0000001016157223 */ /* 0x010fe20000000009 */
[----:B------:R-:W-:Y:S01]  /*0b20*/  IADD3 R16, P1, PT, R17, UR10, RZ ;  /* 0x0000000a11107c10 */ /* 0x000fe2000ff3e0ff */
[----:B------:R-:W-:Y:S02]  /*0b30*/  FMUL R22, R3, R22 ;  /* 0x0000001603167220 */ /* 0x000fe40000400000 */
[----:B-----5:R-:W-:Y:S01]  /*0b40*/  FADD R24, R21, -R24 ;  /* 0x8000001815187221 */ /* 0x020fe20000000000 */
[----:B------:R-:W-:-:S03]  /*0b50*/  IADD3.X R17, PT, PT, R14, UR11, RZ, P1, !PT ;  /* 0x0000000b0e117c10 */ /* 0x000fc60008ffe4ff */
[----:B------:R-:W-:Y:S01]  /*0b60*/  FFMA R5, R5, R22, R24 ;  /* 0x0000001605057223 */ /* 0x000fe20000000018 */
[----:B------:R-:W-:-:S04]  /*0b70*/  IADD3.X R7, PT, PT, R14, UR7, RZ, P3, !PT ;  /* 0x000000070e077c10 */ /* 0x000fc80009ffe4ff */
        /* <DEDUP_REMOVED lines=13> */
[----:B0-----:R-:W4:Y:S04]  /*0c50*/  LDG.E R5, desc[UR12][R12.64+-0x8] ;  /* 0xfffff80c0c057981 */ /* 0x001f28000c1e1900 */
[----:B------:R-:W5:Y:S04]  /*0c60*/  LDG.E R7, desc[UR12][R6.64+-0x8] ;  /* 0xfffff80c06077981 */ /* 0x000f68000c1e1900 */
[----:B------:R-:W2:Y:S01]  /*0c70*/  LDG.E R10, desc[UR12][R12.64+-0xc] ;  /* 0xfffff40c0c0a7981 */ /* 0x000ea2000c1e1900 */
[----:B------:R-:W-:Y:S01]  /*0c80*/  IADD3 R15, PT, PT, R15, -0x4, RZ ;  /* 0xfffffffc0f0f7810 */ /* 0x000fe20007ffe0ff */
[----:B---3--:R-:W-:Y:S01]  /*0c90*/  FADD R8, -R18, 1 ;  /* 0x3f80000012087421 */ /* 0x008fe20000000100 */
[----:B----4-:R-:W-:-:S04]  /*0ca0*/  FMUL R5, R5, R2 ;  /* 0x0000000205057220 */ /* 0x010fc80000400000 */
[----:B-----5:R-:W-:Y:S01]  /*0cb0*/  FFMA R5, R8, R5, R7 ;  /* 0x0000000508057223 */ /* 0x020fe20000000007 */
[----:B------:R-:W-:-:S03]  /*0cc0*/  FMUL R8, R3, R8 ;  /* 0x0000000803087220 */ /* 0x000fc60000400000 */
[----:B--2---:R-:W-:-:S04]  /*0cd0*/  FADD R10, R5, -R10 ;  /* 0x8000000a050a7221 */ /* 0x004fc80000000000 */
[----:B------:R-:W-:-:S05]  /*0ce0*/  FFMA R5, R9, R8, R10 ;  /* 0x0000000809057223 */ /* 0x000fca000000000a */
[----:B------:R0:W-:Y:S02]  /*0cf0*/  STG.E desc[UR12][R16.64+-0xc], R5 ;  /* 0xfffff40510007986 */ /* 0x0001e4000c10190c */
.L_x_2:
[----:B------:R-:W-:Y:S05]  /*0d00*/  @!P0 EXIT ;  /* 0x000000000000894d */ /* 0x000fea0003800000 */
[----:B------:R-:W-:Y:S02]  /*0d10*/  ISETP.NE.AND P1, PT, R20, 0x1, PT ;  /* 0x000000011400780c */ /* 0x000fe40003f25270 */
[----:B------:R-:W-:-:S04]  /*0d20*/  LOP3.LUT R4, R4, 0x1, RZ, 0xc0, !PT ;  /* 0x0000000104047812 */ /* 0x000fc800078ec0ff */
[----:B------:R-:W-:-:S07]  /*0d30*/  ISETP.NE.U32.AND P0, PT, R4, 0x1, PT ;  /* 0x000000010400780c */ /* 0x000fce0003f05070 */
[----:B------:R-:W-:Y:S06]  /*0d40*/  @!P1 BRA `(.L_x_3) ;  /* 0x0000000000ac9947 */ /* 0x000fec0003800000 */
[----:B------:R-:W2:Y:S01]  /*0d50*/  LDC.64 R6, c[0x0][0x390] ;  /* 0x0000e400ff067b82 */ /* 0x000ea20000000a00 */
[----:B01----:R-:W-:Y:S01]  /*0d60*/  IADD3 R17, PT, PT, R0, R15, RZ ;  /* 0x0000000f00117210 */ /* 0x003fe20007ffe0ff */
[----:B------:R-:W0:Y:S06]  /*0d70*/  LDCU.64 UR4, c[0x0][0x380] ;  /* 0x00007000ff0477ac */ /* 0x000e2c0008000a00 */
[----:B------:R-:W1:Y:S08]  /*0d80*/  LDC.64 R8, c[0x0][0x380] ;  /* 0x0000e000ff087b82 */ /* 0x000e700000000a00 */
[----:B------:R-:W3:Y:S01]  /*0d90*/  LDC.64 R10, c[0x0][0x388] ;  /* 0x0000e200ff0a7b82 */ /* 0x000ee20000000a00 */
[----:B--2---:R-:W-:-:S07]  /*0da0*/  IMAD.WIDE R6, R17, 0x4, R6 ;  /* 0x0000000411067825 */ /* 0x004fce00078e0206 */
[----:B------:R-:W2:Y:S01]  /*0db0*/  LDC.64 R12, c[0x0][0x398] ;  /* 0x0000e600ff0c7b82 */ /* 0x000ea20000000a00 */
[----:B------:R-:W4:Y:S01]  /*0dc0*/  LDG.E R4, desc[UR12][R6.64+0x4] ;  /* 0x0000040c06047981 */ /* 0x000f22000c1e1900 */
[----:B-1----:R-:W-:-:S05]  /*0dd0*/  IMAD.WIDE R8, R17, 0x4, R8 ;  /* 0x0000000411087825 */ /* 0x002fca00078e0208 */
[----:B------:R-:W5:Y:S01]  /*0de0*/  LDG.E R21, desc[UR12][R8.64+0x4] ;  /* 0x0000040c08157981 */ /* 0x000f62000c1e1900 */
[----:B---3--:R-:W-:-:S03]  /*0df0*/  IMAD.WIDE R10, R17, 0x4, R10 ;  /* 0x00000004110a7825 */ /* 0x008fc600078e020a */
[----:B------:R-:W3:Y:S04]  /*0e00*/  LDG.E R14, desc[UR12][R8.64] ;  /* 0x0000000c080e7981 */ /* 0x000ee8000c1e1900 */
[----:B------:R-:W3:Y:S01]  /*0e10*/  LDG.E R19, desc[UR12][R10.64+0x4] ;  /* 0x0000040c0a137981 */ /* 0x000ee2000c1e1900 */
[----:B------:R-:W-:Y:S01]  /*0e20*/  IADD3 R16, P1, PT, R0, R15, RZ ;  /* 0x0000000f00107210 */ /* 0x000fe20007f3e0ff */
[----:B--2---:R-:W-:-:S03]  /*0e30*/  IMAD.WIDE R12, R17, 0x4, R12 ;  /* 0x00000004110c7825 */ /* 0x004fc600078e020c */
[----:B------:R-:W-:Y:S01]  /*0e40*/  SHF.L.U32 R18, R16, 0x2, RZ ;  /* 0x0000000210127819 */ /* 0x000fe200000006ff */
[----:B----4-:R-:W-:Y:S01]  /*0e50*/  FADD R4, -R4, 1 ;  /* 0x3f80000004047421 */ /* 0x010fe20000000100 */
[----:B-----5:R-:W-:-:S04]  /*0e60*/  FMUL R21, R21, R2 ;  /* 0x0000000215157220 */ /* 0x020fc80000400000 */
[----:B---3--:R-:W-:Y:S01]  /*0e70*/  FFMA R19, R4, R21, R19 ;  /* 0x0000001504137223 */ /* 0x008fe20000000013 */
[----:B------:R-:W-:-:S03]  /*0e80*/  FMUL R4, R3, R4 ;  /* 0x0000000403047220 */ /* 0x000fc60000400000 */
[----:B------:R-:W-:Y:S01]  /*0e90*/  FADD R14, R19, -R14 ;  /* 0x8000000e130e7221 */ /* 0x000fe20000000000 */
[----:B------:R-:W-:-:S03]  /*0ea0*/  SHF.R.S32.HI R19, RZ, 0x1f, R15 ;  /* 0x0000001fff137819 */ /* 0x000fc6000001140f */
[----:B------:R-:W-:Y:S01]  /*0eb0*/  FFMA R5, R5, R4, R14 ;  /* 0x0000000405057223 */ /* 0x000fe2000000000e */
[----:B------:R-:W-:-:S04]  /*0ec0*/  LEA.HI.X.SX32 R19, R0, R19, 0x1, P1 ;  /* 0x0000001300137211 */ /* 0x000fc800008f0eff */
[----:B------:R-:W-:Y:S01]  /*0ed0*/  SHF.L.U64.HI R19, R16, 0x2, R19 ;  /* 0x0000000210137819 */ /* 0x000fe20000010213 */
[----:B------:R1:W-:Y:S01]  /*0ee0*/  STG.E desc[UR12][R12.64], R5 ;  /* 0x000000050c007986 */ /* 0x0003e2000c10190c */
[----:B0-----:R-:W-:-:S03]  /*0ef0*/  IADD3 R16, P1, PT, R18, UR4, RZ ;  /* 0x0000000412107c10 */ /* 0x001fc6000ff3e0ff */
[----:B------:R-:W2:Y:S01]  /*0f00*/  LDG.E R6, desc[UR12][R6.64] ;  /* 0x0000000c06067981 */ /* 0x000ea2000c1e1900 */
[----:B------:R-:W-:Y:S01]  /*0f10*/  IADD3.X R17, PT, PT, R19, UR5, RZ, P1, !PT ;  /* 0x0000000513117c10 */ /* 0x000fe20008ffe4ff */
[----:B------:R-:W0:Y:S02]  /*0f20*/  LDCU.64 UR4, c[0x0][0x398] ;  /* 0x00007300ff0477ac */ /* 0x000e240008000a00 */
[----:B------:R-:W3:Y:S04]  /*0f30*/  LDG.E R9, desc[UR12][R8.64] ;  /* 0x0000000c08097981 */ /* 0x000ee8000c1e1900 */
[----:B------:R-:W4:Y:S04]  /*0f40*/  LDG.E R11, desc[UR12][R10.64] ;  /* 0x0000000c0a0b7981 */ /* 0x000f28000c1e1900 */
[----:B------:R-:W5:Y:S01]  /*0f50*/  LDG.E R17, desc[UR12][R16.64+-0x4] ;  /* 0xfffffc0c10117981 */ /* 0x000f62000c1e1900 */
[----:B0-----:R-:W-:-:S04]  /*0f60*/  IADD3 R18, P1, PT, R18, UR4, RZ ;  /* 0x0000000412127c10 */ /* 0x001fc8000ff3e0ff */
[----:B------:R-:W-:Y:S02]  /*0f70*/  IADD3.X R19, PT, PT, R19, UR5, RZ, P1, !PT ;  /* 0x0000000513137c10 */ /* 0x000fe40008ffe4ff */
[----:B------:R-:W-:Y:S01]  /*0f80*/  IADD3 R15, PT, PT, R15, -0x2, RZ ;  /* 0xfffffffe0f0f7810 */ /* 0x000fe20007ffe0ff */
[----:B--2---:R-:W-:Y:S01]  /*0f90*/  FADD R4, -R6, 1 ;  /* 0x3f80000006047421 */ /* 0x004fe20000000100 */
[----:B---3--:R-:W-:-:S04]  /*0fa0*/  FMUL R14, R9, R2 ;  /* 0x00000002090e7220 */ /* 0x008fc80000400000 */
[----:B----4-:R-:W-:Y:S01]  /*0fb0*/  FFMA R14, R4, R14, R11 ;  /* 0x0000000e040e7223 */ /* 0x010fe2000000000b */
[----:B------:R-:W-:-:S03]  /*0fc0*/  FMUL R4, R3, R4 ;  /* 0x0000000403047220 */ /* 0x000fc60000400000 */
[----:B-----5:R-:W-:-:S04]  /*0fd0*/  FADD R14, R14, -R17 ;  /* 0x800000110e0e7221 */ /* 0x020fc80000000000 */
[----:B-1----:R-:W-:-:S05]  /*0fe0*/  FFMA R5, R5, R4, R14 ;  /* 0x0000000405057223 */ /* 0x002fca000000000e */
[----:B------:R2:W-:Y:S02]  /*0ff0*/  STG.E desc[UR12][R18.64+-0x4], R5 ;  /* 0xfffffc0512007986 */ /* 0x0005e4000c10190c */
.L_x_3:
[----:B------:R-:W-:Y:S05]  /*1000*/  @P0 EXIT ;  /* 0x000000000000094d */ /* 0x000fea0003800000 */
[----:B------:R-:W3:Y:S01]  /*1010*/  LDC.64 R6, c[0x0][0x390] ;  /* 0x0000e400ff067b82 */ /* 0x000ee20000000a00 */
[----:B------:R-:W-:-:S07]  /*1020*/  IADD3 R15, PT, PT, R0, R15, RZ ;  /* 0x0000000f000f7210 */ /* 0x000fce0007ffe0ff */
[----:B------:R-:W4:Y:S08]  /*1030*/  LDC.64 R10, c[0x0][0x380] ;  /* 0x0000e000ff0a7b82 */ /* 0x000f300000000a00 */
[----:B------:R-:W5:Y:S01]  /*1040*/  LDC.64 R8, c[0x0][0x388] ;  /* 0x0000e200ff087b82 */ /* 0x000f620000000a00 */
[----:B---3--:R-:W-:-:S07]  /*1050*/  IMAD.WIDE R6, R15, 0x4, R6 ;  /* 0x000000040f067825 */ /* 0x008fce00078e0206 */
[----:B------:R-:W3:Y:S01]  /*1060*/  LDC.64 R12, c[0x0][0x398] ;  /* 0x0000e600ff0c7b82 */ /* 0x000ee20000000a00 */
[----:B------:R-:W2:Y:S01]  /*1070*/  LDG.E R6, desc[UR12][R6.64+0x4] ;  /* 0x0000040c06067981 */ /* 0x000ea2000c1e1900 */
[----:B----4-:R-:W-:-:S05]  /*1080*/  IMAD.WIDE R10, R15, 0x4, R10 ;  /* 0x000000040f0a7825 */ /* 0x010fca00078e020a */
[----:B01----:R-:W4:Y:S01]  /*1090*/  LDG.E R17, desc[UR12][R10.64+0x4] ;  /* 0x0000040c0a117981 */ /* 0x003f22000c1e1900 */
[----:B-----5:R-:W-:-:S03]  /*10a0*/  IMAD.WIDE R8, R15, 0x4, R8 ;  /* 0x000000040f087825 */ /* 0x020fc600078e0208 */
[----:B------:R-:W5:Y:S04]  /*10b0*/  LDG.E R4, desc[UR12][R10.64] ;  /* 0x0000000c0a047981 */ /* 0x000f68000c1e1900 */
[----:B------:R-:W3:Y:S01]  /*10c0*/  LDG.E R9, desc[UR12][R8.64+0x4] ;  /* 0x0000040c08097981 */ /* 0x000ee2000c1e1900 */
[----:B--2---:R-:W-:Y:S01]  /*10d0*/  FADD R0, -R6, 1 ;  /* 0x3f80000006007421 */ /* 0x004fe20000000100 */
[----:B----4-:R-:W-:-:S03]  /*10e0*/  FMUL R17, R17, R2 ;  /* 0x0000000211117220 */ /* 0x010fc60000400000 */
[----:B------:R-:W-:Y:S01]  /*10f0*/  FMUL R19, R3, R0 ;  /* 0x0000000003137220 */ /* 0x000fe20000400000 */
[----:B---3--:R-:W-:-:S04]  /*1100*/  FFMA R17, R0, R17, R9 ;  /* 0x0000001100117223 */ /* 0x008fc80000000009 */
[----:B-----5:R-:W-:Y:S01]  /*1110*/  FADD R4, R17, -R4 ;  /* 0x8000000411047221 */ /* 0x020fe20000000000 */
[----:B------:R-:W-:-:S04]  /*1120*/  IMAD.WIDE R2, R15, 0x4, R12 ;  /* 0x000000040f027825 */ /* 0x000fc800078e020c */
[----:B------:R-:W-:-:S05]  /*1130*/  FFMA R19, R19, R5, R4 ;  /* 0x0000000513137223 */ /* 0x000fca0000000004 */
[----:B------:R-:W-:Y:S01]  /*1140*/  STG.E desc[UR12][R2.64], R19 ;  /* 0x0000001302007986 */ /* 0x000fe2000c10190c */
[----:B------:R-:W-:Y:S05]  /*1150*/  EXIT ;  /* 0x000000000000794d */ /* 0x000fea0003800000 */
.L_x_4:
[----:B------:R-:W-:-:S00]  /*1160*/  BRA `(.L_x_4) ;  /* 0xfffffffc00fc7947 */ /* 0x000fc0000383ffff */
[----:B------:R-:W-:-:S00]  /*1170*/  NOP ;  /* 0x0000000000007918 */ /* 0x000fc00000000000 */
        /* <DEDUP_REMOVED lines=8> */
.L_x_106:


//--------------------- .text._Z10p3o_kernelPfS_S_S_S_S_S_S_Piiffi --------------------------
	.section	.text._Z10p3o_kernelPfS_S_S_S_S_S_S_Piiffi,"ax",@progbits
	.align	128
        .global         _Z10p3o_kernelPfS_S_S_S_S_S_S_Piiffi
        .type           _Z10p3o_kernelPfS_S_S_S_S_S_S_Piiffi,@function
        .size           _Z10p3o_kernelPfS_S_S_S_S_S_S_Piiffi,(.L_x_105 - _Z10p3o_kernelPfS_S_S_S_S_S_S_Piiffi)
        .other          _Z10p3o_kernelPfS_S_S_S_S_S_S_Piiffi,@"STO_CUDA_ENTRY STV_DEFAULT"
_Z10p3o_kernelPfS_S_S_S_S_S_S_Piiffi:
.text._Z10p3o_kernelPfS_S_S_S_S_S_S_Piiffi:
[----:B------:R-:W-:Y:S01]  /*0000*/  LDC R1, c[0x0][0x37c] ;  /* 0x0000df00ff017b82 */ /* 0x000fe20000000800 */
[----:B------:R-:W0:Y:S07]  /*0010*/  S2R R3, SR_TID.X ;  /* 0x0000000000037919 */ /* 0x000e2e0000002100 */
[----:B------:R-:W0:Y:S08]  /*0020*/  S2UR UR4, SR_CTAID.X ;  /* 0x00000000000479c3 */ /* 0x000e300000002500 */
[----:B------:R-:W0:Y:S08]  /*0030*/  LDC R4, c[0x0][0x360] ;  /* 0x0000d800ff047b82 */ /* 0x000e300000000800 */
[----:B------:R-:W1:Y:S01]  /*0040*/  LDC R5, c[0x0][0x3c8] ;  /* 0x0000f200ff057b82 */ /* 0x000e620000000800 */
[----:B0-----:R-:W-:-:S05]  /*0050*/  IMAD R4, R4, UR4, R3 ;  /* 0x0000000404047c24 */ /* 0x001fca000f8e0203 */
[----:B-1----:R-:W-:-:S13]  /*0060*/  ISETP.GE.AND P0, PT, R4, R5, PT ;  /* 0x000000050400720c */ /* 0x002fda0003f06270 */
[----:B------:R-:W-:Y:S05]  /*0070*/  @P0 EXIT ;  /* 0x000000000000094d */ /* 0x000fea0003800000 */
[----:B------:R-:W0:Y:S01]  /*0080*/  LDCU UR4, c[0x0][0x3d4] ;  /* 0x00007a80ff0477ac */ /* 0x000e220008000800 */
[----:B------:R-:W-:Y:S01]  /*0090*/  IMAD.MOV.U32 R3, RZ, RZ, RZ ;  /* 0x000000ffff037224 */ /* 0x000fe200078e00ff */
[----:B------:R-:W1:Y:S01]  /*00a0*/  LDCU.64 UR6, c[0x0][0x358] ;  /* 0x00006b00ff0677ac */ /* 0x000e620008000a00 */
[----:B0-----:R-:W-:-:S09]  /*00b0*/  UISETP.GE.AND UP0, UPT, UR4, 0x2, UPT ;  /* 0x000000020400788c */ /* 0x001fd2000bf06270 */
[----:B-1----:R-:W-:Y:S05]  /*00c0*/  BRA.U !UP0, `(.L_x_5) ;  /* 0x0000000108587547 */ /* 0x002fea000b800000 */
[----:B------:R-:W0:Y:S01]  /*00d0*/  LDC.64 R6, c[0x0][0x3a8] ;  /* 0x0000ea00ff067b82 */ /* 0x000e220000000a00 */
[--C-:B------:R-:W-:Y:S01]  /*00e0*/  VIADDMNMX R3, R5, 0xffffffff, R4.reuse, !PT ;  /* 0xffffffff05037846 */ /* 0x100fe20007800104 */
[----:B------:R-:W-:Y:S01]  /*00f0*/  BSSY.RECONVERGENT B0, `(.L_x_5) ;  /* 0x0000013000007945 */ /* 0x000fe20003800200 */
[----:B------:R-:W-:Y:S01]  /*0100*/  VIADD R5, R4, 0x1 ;  /* 0x0000000104057836 */ /* 0x000fe20000000000 */
[----:B------:R-:W-:Y:S01]  /*0110*/  UIADD3 UR4, UPT, UPT, UR4, -0x1, URZ ;  /* 0xffffffff04047890 */ /* 0x000fe2000fffe0ff */
[----:B------:R-:W-:Y:S02]  /*0120*/  IMAD.MOV.U32 R8, RZ, RZ, RZ ;  /* 0x000000ffff087224 */ /* 0x000fe400078e00ff */
[----:B------:R-:W-:-:S09]  /*0130*/  IMAD.IADD R0, R3, 0x1, -R4 ;  /* 0x0000000103007824 */ /* 0x000fd200078e0a04 */
.L_x_8:
[----:B------:R-:W-:Y:S01]  /*0140*/  ISETP.NE.AND P0, PT, R8, R0, PT ;  /* 0x000000000800720c */ /* 0x000fe20003f05270 */
[----:B------:R-:W-:-:S12]  /*0150*/  IMAD.MOV.U32 R3, RZ, RZ, R0 ;  /* 0x000000ffff037224 */ /* 0x000fd800078e0000 */
[----:B------:R-:W-:Y:S05]  /*0160*/  @!P0 BRA `(.L_x_6) ;  /* 0x00000000002c8947 */ /* 0x000fea0003800000 */
[----:B------:R-:W-:-:S04]  /*0170*/  IMAD.IADD R3, R5, 0x1, R8 ;  /* 0x0000000105037824 */ /* 0x000fc800078e0208 */
[----:B0-----:R-:W-:-:S06]  /*0180*/  IMAD.WIDE R2, R3, 0x4, R6 ;  /* 0x0000000403027825 */ /* 0x001fcc00078e0206 */
[----:B------:R-:W2:Y:S02]  /*0190*/  LDG.E R2, desc[UR6][R2.64] ;  /* 0x0000000602027981 */ /* 0x000ea4000c1e1900 */
[----:B--2---:R-:W-:-:S13]  /*01a0*/  FSETP.NEU.AND P0, PT, R2, RZ, PT ;  /* 0x000000ff0200720b */ /* 0x004fda0003f0d000 */
[----:B------:R-:W-:Y:S05]  /*01b0*/  @P0 BRA `(.L_x_7) ;  /* 0x0000000000140947 */ /* 0x000fea0003800000 */
[----:B------:R-:W-:-:S05]  /*01c0*/  VIADD R8, R8, 0x1 ;  /* 0x0000000108087836 */ /* 0x000fca0000000000 */
[----:B------:R-:W-:-:S13]  /*01d0*/  ISETP.NE.AND P0, PT, R8, UR4, PT ;  /* 0x0000000408007c0c */ /* 0x000fda000bf05270 */
[----:B------:R-:W-:Y:S05]  /*01e0*/  @P0 BRA `(.L_x_8) ;  /* 0xfffffffc00d40947 */ /* 0x000fea000383ffff */
[----:B------:R-:W-:Y:S01]  /*01f0*/  IMAD.U32 R3, RZ, RZ, UR4 ;  /* 0x00000004ff037e24 */ /* 0x000fe2000f8e00ff */
[----:B------:R-:W-:Y:S06]  /*0200*/  BRA `(.L_x_6) ;  /* 0x0000000000047947 */ /* 0x000fec0003800000 */
.L_x_7:
[----:B------:R-:W-:-:S07]  /*0210*/  VIADD R3, R8, 0x1 ;  /* 0x0000000108037836 */ /* 0x000fce0000000000 */
.L_x_6:
[----:B------:R-:W-:Y:S05]  /*0220*/  BSYNC.RECONVERGENT B0 ;  /* 0x0000000000007941 */ /* 0x000fea0003800200 */
.L_x_5:
[----:B------:R-:W-:Y:S01]  /*0230*/  ISETP.GE.AND P0, PT, R3, 0x1, PT ;  /* 0x000000010300780c */ /* 0x000fe20003f06270 */
[----:B------:R-:W1:Y:S01]  /*0240*/  LDCU.64 UR8, c[0x0][0x3a0] ;  /* 0x00007400ff0877ac */ /* 0x000e620008000a00 */
[----:B------:R-:W-:Y:S01]  /*0250*/  BSSY.RECONVERGENT B0, `(.L_x_9) ;  /* 0x00001a7000007945 */ /* 0x000fe20003800200 */
[----:B------:R-:W-:Y:S01]  /*0260*/  IMAD.MOV.U32 R2, RZ, RZ, RZ ;  /* 0x000000ffff027224 */ /* 0x000fe200078e00ff */
[----:B------:R-:W2:Y:S01]  /*0270*/  LDCU.64 UR16, c[0x0][0x3a0] ;  /* 0x00007400ff1077ac */ /* 0x000ea20008000a00 */
[----:B------:R-:W3:Y:S01]  /*0280*/  LDCU.64 UR10, c[0x0][0x398] ;  /* 0x00007300ff0a77ac */ /* 0x000ee20008000a00 */
[----:B------:R-:W4:Y:S01]  /*0290*/  LDCU.64 UR18, c[0x0][0x398] ;  /* 0x00007300ff1277ac */ /* 0x000f220008000a00 */
[----:B------:R-:W0:Y:S01]  /*02a0*/  LDCU.64 UR12, c[0x0][0x388] ;  /* 0x00007100ff0c77ac */ /* 0x000e220008000a00 */
[----:B------:R-:W0:Y:S05]  /*02b0*/  LDCU.64 UR20, c[0x0][0x388] ;  /* 0x00007100ff1477ac */ /* 0x000e2a0008000a00 */
[----:B------:R-:W-:Y:S05]  /*02c0*/  @!P0 BRA `(.L_x_10) ;  /* 0x00000018007c8947 */ /* 0x000fea0003800000 */
[----:B------:R-:W5:Y:S01]  /*02d0*/  LDC R5, c[0x0][0x3cc] ;  /* 0x0000f300ff057b82 */ /* 0x000f620000000800 */
[----:B------:R-:W0:Y:S02]  /*02e0*/  LDCU.64 UR4, c[0x0][0x3d0] ;  /* 0x00007a00ff0477ac */ /* 0x000e240008000a00 */
[----:B0-----:R-:W-:Y:S02]  /*02f0*/  IMAD.U32 R7, RZ, RZ, UR4 ;  /* 0x00000004ff077e24 */ /* 0x001fe4000f8e00ff */
[----:B------:R-:W-:Y:S02]  /*0300*/  IMAD R20, R4, UR5, RZ ;  /* 0x0000000504147c24 */ /* 0x000fe4000f8e02ff */
[C---:B-----5:R-:W-:Y:S01]  /*0310*/  FMUL R2, R5.reuse, R5 ;  /* 0x0000000505027220 */ /* 0x060fe20000400000 */
[----:B------:R-:W-:-:S03]  /*0320*/  FSETP.NEU.AND P1, PT, R5, RZ, PT ;  /* 0x000000ff0500720b */ /* 0x000fc60003f2d000 */
[----:B------:R-:W0:Y:S08]  /*0330*/  MUFU.RCP R9, R2 ;  /* 0x0000000200097308 */ /* 0x000e300000001000 */
[----:B------:R-:W5:Y:S01]  /*0340*/  FCHK P0, R7, R2 ;  /* 0x0000000207007302 */ /* 0x000f620000000000 */
[----:B0-----:R-:W-:-:S04]  /*0350*/  FFMA R0, -R2, R9, 1 ;  /* 0x3f80000002007423 */ /* 0x001fc80000000109 */
[----:B------:R-:W-:-:S04]  /*0360*/  FFMA R9, R9, R0, R9 ;  /* 0x0000000009097223 */ /* 0x000fc80000000009 */
[----:B------:R-:W-:-:S04]  /*0370*/  FFMA R0, R9, UR4, RZ ;  /* 0x0000000409007c23 */ /* 0x000fc800080000ff */
[----:B------:R-:W-:-:S04]  /*0380*/  FFMA R5, -R2, R0, UR4 ;  /* 0x0000000402057e23 */ /* 0x000fc80008000100 */
[----:B------:R-:W-:Y:S01]  /*0390*/  FFMA R9, R9, R5, R0 ;  /* 0x0000000509097223 */ /* 0x000fe20000000000 */
[----:B-----5:R-:W-:Y:S06]  /*03a0*/  @!P0 BRA `(.L_x_11) ;  /* 0x0000000000148947 */ /* 0x020fec0003800000 */
[----:B------:R-:W0:Y:S01]  /*03b0*/  LDCU UR4, c[0x0][0x3d0] ;  /* 0x00007a00ff0477ac */ /* 0x000e220008000800 */
[----:B------:R-:W-:Y:S01]  /*03c0*/  MOV R24, 0x3f0 ;  /* 0x000003f000187802 */ /* 0x000fe20000000f00 */
[----:B0-----:R-:W-:-:S07]  /*03d0*/  IMAD.U32 R5, RZ, RZ, UR4 ;  /* 0x00000004ff057e24 */ /* 0x001fce000f8e00ff */
[----:B-1234-:R-:W-:Y:S05]  /*03e0*/  CALL.REL.NOINC `($__internal_1_$__cuda_sm3x_div_rn_noftz_f32_slowpath) ;  /* 0x0000002000187944 */ /* 0x01efea0003c00000 */
[----:B------:R-:W-:-:S07]  /*03f0*/  IMAD.MOV.U32 R9, RZ, RZ, R0 ;  /* 0x000000ffff097224 */ /* 0x000fce00078e0000 */
.L_x_11:
[----:B------:R-:W-:Y:S05]  /*0400*/  @!P1 BRA `(.L_x_12) ;  /* 0x0000000c00389947 */ /* 0x000fea0003800000 */
[----:B------:R-:W-:Y:S01]  /*0410*/  LOP3.LUT P0, R14, R3, 0x3, RZ, 0xc0, !PT ;  /* 0x00000003030e7812 */ /* 0x000fe2000780c0ff */
[----:B------:R-:W-:Y:S01]  /*0420*/  BSSY.RECONVERGENT B2, `(.L_x_13) ;  /* 0x0000034000027945 */ /* 0x000fe20003800200 */
[----:B------:R-:W-:Y:S02]  /*0430*/  IMAD.MOV.U32 R2, RZ, RZ, RZ ;  /* 0x000000ffff027224 */ /* 0x000fe400078e00ff */
[----:B------:R-:W-:-:S09]  /*0440*/  IMAD.MOV.U32 R11, RZ, RZ, R3 ;  /* 0x000000ffff0b7224 */ /* 0x000fd200078e0003 */
[----:B------:R-:W-:Y:S05]  /*0450*/  @!P0 BRA `(.L_x_14) ;  /* 0x0000000000c08947 */ /* 0x000fea0003800000 */
[----:B------:R-:W-:Y:S02]  /*0460*/  IMAD.MOV R14, RZ, RZ, -R14 ;  /* 0x000000ffff0e7224 */ /* 0x000fe400078e0a0e */
[----:B------:R-:W-:Y:S02]  /*0470*/  IMAD.MOV.U32 R2, RZ, RZ, RZ ;  /* 0x000000ffff027224 */ /* 0x000fe400078e00ff */
[----:B------:R-:W-:-:S07]  /*0480*/  IMAD.MOV.U32 R11, RZ, RZ, R3 ;  /* 0x000000ffff0b7224 */ /* 0x000fce00078e0003 */
.L_x_21:
[----:B0-----:R-:W-:Y:S02]  /*0490*/  IADD3 R13, P0, PT, R20, R11, RZ ;  /* 0x0000000b140d7210 */ /* 0x001fe40007f1e0ff */
[----:B------:R-:W-:-:S03]  /*04a0*/  SHF.R.S32.HI R5, RZ, 0x1f, R11 ;  /* 0x0000001fff057819 */ /* 0x000fc6000001140b */
[----:B------:R-:W-:Y:S01]  /*04b0*/  IMAD.SHL.U32 R12, R13, 0x4, RZ ;  /* 0x000000040d0c7824 */ /* 0x000fe200078e00ff */
[----:B------:R-:W-:-:S04]  /*04c0*/  LEA.HI.X.SX32 R0, R20, R5, 0x1, P0 ;  /* 0x0000000514007211 */ /* 0x000fc800000f0eff */
[----:B------:R-:W-:Y:S02]  /*04d0*/  SHF.L.U64.HI R13, R13, 0x2, R0 ;  /* 0x000000020d0d7819 */ /* 0x000fe40000010200 */
[----:B---3--:R-:W-:-:S04]  /*04e0*/  IADD3 R6, P0, PT, R12, UR10, RZ ;  /* 0x0000000a0c067c10 */ /* 0x008fc8000ff1e0ff */
[----:B------:R-:W-:-:S05]  /*04f0*/  IADD3.X R7, PT, PT, R13, UR11, RZ, P0, !PT ;  /* 0x0000000b0d077c10 */ /* 0x000fca00087fe4ff */
[----:B------:R-:W3:Y:S01]  /*0500*/  LDG.E R6, desc[UR6][R6.64+-0x4] ;  /* 0xfffffc0606067981 */ /* 0x000ee2000c1e1900 */
[----:B------:R-:W-:Y:S01]  /*0510*/  VIADD R14, R14, 0x1 ;  /* 0x000000010e0e7836 */ /* 0x000fe20000000000 */
[----:B-1----:R-:W-:Y:S01]  /*0520*/  IADD3 R16, P1, PT, R12, UR8, RZ ;  /* 0x000000080c107c10 */ /* 0x002fe2000ff3e0ff */
[----:B------:R-:W-:Y:S03]  /*0530*/  BSSY.RECONVERGENT B3, `(.L_x_15) ;  /* 0x0000020000037945 */ /* 0x000fe60003800200 */
[----:B------:R-:W-:Y:S02]  /*0540*/  ISETP.NE.AND P3, PT, R14, RZ, PT ;  /* 0x000000ff0e00720c */ /* 0x000fe40003f65270 */
[----:B------:R-:W-:Y:S02]  /*0550*/  IADD3.X R17, PT, PT, R13, UR9, RZ, P1, !PT ;  /* 0x000000090d117c10 */ /* 0x000fe40008ffe4ff */
[----:B---3--:R-:W-:-:S13]  /*0560*/  FSETP.NEU.AND P0, PT, R6, RZ, PT ;  /* 0x000000ff0600720b */ /* 0x008fda0003f0d000 */
[----:B------:R-:W-:Y:S05]  /*0570*/  @!P0 BRA `(.L_x_16) ;  /* 0x0000000000688947 */ /* 0x000fea0003800000 */
[----:B------:R-:W-:Y:S01]  /*0580*/  FMUL R6, R6, R6 ;  /* 0x0000000606067220 */ /* 0x000fe20000400000 */
[----:B------:R-:W-:Y:S03]  /*0590*/  BSSY.RECONVERGENT B4, `(.L_x_17) ;  /* 0x000000d000047945 */ /* 0x000fe60003800200 */
[----:B------:R-:W-:-:S05]  /*05a0*/  VIADD R0, R6, 0x1800000 ;  /* 0x0180000006007836 */ /* 0x000fca0000000000 */
[----:B------:R-:W-:-:S04]  /*05b0*/  LOP3.LUT R0, R0, 0x7f800000, RZ, 0xc0, !PT ;  /* 0x7f80000000007812 */ /* 0x000fc800078ec0ff */
[----:B------:R-:W-:-:S13]  /*05c0*/  ISETP.GT.U32.AND P0, PT, R0, 0x1ffffff, PT ;  /* 0x01ffffff0000780c */ /* 0x000fda0003f04070 */
[----:B------:R-:W-:Y:S05]  /*05d0*/  @P0 BRA `(.L_x_18) ;  /* 0x0000000000100947 */ /* 0x000fea0003800000 */
[----:B------:R-:W-:Y:S02]  /*05e0*/  MOV R0, R6 ;  /* 0x0000000600007202 */ /* 0x000fe40000000f00 */
[----:B------:R-:W-:-:S07]  /*05f0*/  MOV R6, 0x610 ;  /* 0x0000061000067802 */ /* 0x000fce0000000f00 */
[----:B--2-4-:R-:W-:Y:S05]  /*0600*/  CALL.REL.NOINC `($__internal_0_$__cuda_sm20_rcp_rn_f32_slowpath) ;  /* 0x0000001800bc7944 */ /* 0x014fea0003c00000 */
[----:B------:R-:W-:Y:S05]  /*0610*/  BRA `(.L_x_19) ;  /* 0x0000000000107947 */ /* 0x000fea0003800000 */
.L_x_18:
[----:B------:R-:W0:Y:S02]  /*0620*/  MUFU.RCP R7, R6 ;  /* 0x0000000600077308 */ /* 0x000e240000001000 */
[----:B0-----:R-:W-:-:S04]  /*0630*/  FFMA R0, R6, R7, -1 ;  /* 0xbf80000006007423 */ /* 0x001fc80000000007 */
[----:B------:R-:W-:-:S04]  /*0640*/  FADD.FTZ R0, -R0, -RZ ;  /* 0x800000ff00007221 */ /* 0x000fc80000010100 */
[----:B------:R-:W-:-:S07]  /*0650*/  FFMA R7, R7, R0, R7 ;  /* 0x0000000007077223 */ /* 0x000fce0000000007 */
.L_x_19:
[----:B--2-4-:R-:W-:Y:S05]  /*0660*/  BSYNC.RECONVERGENT B4 ;  /* 0x0000000000047941 */ /* 0x014fea0003800200 */
.L_x_17:
[C---:B------:R-:W-:Y:S01]  /*0670*/  FADD R0, R7.reuse, -R9 ;  /* 0x8000000907007221 */ /* 0x040fe20000000000 */
[----:B------:R-:W-:Y:S01]  /*0680*/  FSETP.GEU.AND P0, PT, R7, R9, PT ;  /* 0x000000090700720b */ /* 0x000fe20003f0e000 */
[----:B------:R-:W-:Y:S01]  /*0690*/  IMAD.MOV.U32 R7, RZ, RZ, 0x3f800000 ;  /* 0x3f800000ff077424 */ /* 0x000fe200078e00ff */
[----:B------:R-:W-:Y:S02]  /*06a0*/  IADD3 R12, P1, PT, R12, UR12, RZ ;  /* 0x0000000c0c0c7c10 */ /* 0x000fe4000ff3e0ff */
[----:B------:R-:W-:Y:S02]  /*06b0*/  FSEL R5, R0, RZ, P0 ;  /* 0x000000ff00057208 */ /* 0x000fe40000000000 */
[----:B------:R-:W-:Y:S02]  /*06c0*/  IADD3.X R13, PT, PT, R13, UR13, RZ, P1, !PT ;  /* 0x0000000d0d0d7c10 */ /* 0x000fe40008ffe4ff */
[CC--:B------:R-:W-:Y:S01]  /*06d0*/  FSETP.GT.AND P0, PT, R5.reuse, R2.reuse, PT ;  /* 0x000000020500720b */ /* 0x0c0fe20003f04000 */
[----:B------:R0:W-:Y:S03]  /*06e0*/  STG.E desc[UR6][R16.64+-0x4], R5 ;  /* 0xfffffc0510007986 */ /* 0x0001e6000c101906 */
[----:B------:R-:W-:Y:S01]  /*06f0*/  FSEL R2, R5, R2, P0 ;  /* 0x0000000205027208 */ /* 0x000fe20000000000 */
[----:B------:R0:W-:Y:S01]  /*0700*/  STG.E desc[UR6][R12.64+-0x4], R7 ;  /* 0xfffffc070c007986 */ /* 0x0001e2000c101906 */
[----:B------:R-:W-:Y:S07]  /*0710*/  BRA `(.L_x_20) ;  /* 0x0000000000047947 */ /* 0x000fee0003800000 */
.L_x_16:
[----:B------:R1:W-:Y:S02]  /*0720*/  STG.E desc[UR6][R16.64+-0x4], RZ ;  /* 0xfffffcff10007986 */ /* 0x0003e4000c101906 */
.L_x_20:
[----:B--2-4-:R-:W-:Y:S05]  /*0730*/  BSYNC.RECONVERGENT B3 ;  /* 0x0000000000037941 */ /* 0x014fea0003800200 */
.L_x_15:
[----:B------:R-:W-:Y:S01]  /*0740*/  VIADD R11, R11, 0xffffffff ;  /* 0xffffffff0b0b7836 */ /* 0x000fe20000000000 */
[----:B------:R-:W-:Y:S06]  /*0750*/  @P3 BRA `(.L_x_21) ;  /* 0xfffffffc004c3947 */ /* 0x000fec000383ffff */
.L_x_14:
[----:B-1234-:R-:W-:Y:S05]  /*0760*/  BSYNC.RECONVERGENT B2 ;  /* 0x0000000000027941 */ /* 0x01efea0003800200 */
.L_x_13:
[----:B------:R-:W-:-:S13]  /*0770*/  ISETP.GE.U32.AND P0, PT, R3, 0x4, PT ;  /* 0x000000040300780c */ /* 0x000fda0003f06070 */
[----:B------:R-:W-:Y:S05]  /*0780*/  @!P0 BRA `(.L_x_10) ;  /* 0x00000014004c8947 */ /* 0x000fea0003800000 */
[----:B0-----:R-:W0:Y:S01]  /*0790*/  LDC.64 R12, c[0x0][0x398] ;  /* 0x0000e600ff0c7b82 */ /* 0x001e220000000a00 */
[----:B------:R-:W-:Y:S01]  /*07a0*/  IMAD.MOV.U32 R18, RZ, RZ, 0x10 ;  /* 0x00000010ff127424 */ /* 0x000fe200078e00ff */
[----:B------:R-:W-:Y:S01]  /*07b0*/  BSSY.RECONVERGENT B2, `(.L_x_22) ;  /* 0x0000092000027945 */ /* 0x000fe20003800200 */
[----:B------:R-:W-:Y:S01]  /*07c0*/  IMAD.MOV.U32 R19, RZ, RZ, 0x0 ;  /* 0x00000000ff137424 */ /* 0x000fe200078e00ff */
[----:B------:R-:W-:Y:S01]  /*07d0*/  IADD3 R31, PT, PT, R11, -0x1, R20 ;  /* 0xffffffff0b1f7810 */ /* 0x000fe20007ffe014 */
[----:B------:R-:W-:-:S03]  /*07e0*/  IMAD.WIDE R18, R20, 0x4, -R18 ;  /* 0x0000000414127825 */ /* 0x000fc600078e0a12 */
[----:B------:R-:W1:Y:S08]  /*07f0*/  LDC.64 R14, c[0x0][0x3a0] ;  /* 0x0000e800ff0e7b82 */ /* 0x000e700000000a00 */
[----:B------:R-:W2:Y:S02]  /*0800*/  LDC.64 R16, c[0x0][0x388] ;  /* 0x0000e200ff107b82 */ /* 0x000ea40000000a00 */
.L_x_47:
[----:B0-----:R-:W-:-:S05]  /*0810*/  IMAD.WIDE R20, R31, 0x4, R12 ;  /* 0x000000041f147825 */ /* 0x001fca00078e020c */
[----:B---3--:R-:W3:Y:S01]  /*0820*/  LDG.E R0, desc[UR6][R20.64] ;  /* 0x0000000614007981 */ /* 0x008ee2000c1e1900 */
[----:B------:R-:W-:Y:S01]  /*0830*/  BSSY.RECONVERGENT B3, `(.L_x_23) ;  /* 0x000001f000037945 */ /* 0x000fe20003800200 */
[----:B------:R-:W-:-:S04]  /*0840*/  IMAD.WIDE R22, R11, 0x4, R18 ;  /* 0x000000040b167825 */ /* 0x000fc800078e0212 */
[----:B-12---:R-:W-:-:S04]  /*0850*/  IMAD.WIDE R24, R31, 0x4, R14 ;  /* 0x000000041f187825 */ /* 0x006fc800078e020e */
[----:B--2---:R-:W-:Y:S01]  /*0860*/  IMAD.WIDE R26, R31, 0x4, R16 ;  /* 0x000000041f1a7825 */ /* 0x004fe200078e0210 */
[----:B---3--:R-:W-:-:S13]  /*0870*/  FSETP.NEU.AND P0, PT, R0, RZ, PT ;  /* 0x000000ff0000720b */ /* 0x008fda0003f0d000 */
[----:B----4-:R-:W-:Y:S05]  /*0880*/  @!P0 BRA `(.L_x_24) ;  /* 0x0000000000608947 */ /* 0x010fea0003800000 */
[----:B------:R-:W-:Y:S01]  /*0890*/  FMUL R6, R0, R0 ;  /* 0x0000000000067220 */ /* 0x000fe20000400000 */
[----:B------:R-:W-:Y:S03]  /*08a0*/  BSSY.RECONVERGENT B4, `(.L_x_25) ;  /* 0x000000d000047945 */ /* 0x000fe60003800200 */
[----:B------:R-:W-:-:S05]  /*08b0*/  VIADD R0, R6, 0x1800000 ;  /* 0x0180000006007836 */ /* 0x000fca0000000000 */
[----:B------:R-:W-:-:S04]  /*08c0*/  LOP3.LUT R0, R0, 0x7f800000, RZ, 0xc0, !PT ;  /* 0x7f80000000007812 */ /* 0x000fc800078ec0ff */
[----:B------:R-:W-:-:S13]  /*08d0*/  ISETP.GT.U32.AND P0, PT, R0, 0x1ffffff, PT ;  /* 0x01ffffff0000780c */ /* 0x000fda0003f04070 */
[----:B------:R-:W-:Y:S05]  /*08e0*/  @P0 BRA `(.L_x_26) ;  /* 0x0000000000100947 */ /* 0x000fea0003800000 */
[----:B------:R-:W-:Y:S01]  /*08f0*/  IMAD.MOV.U32 R0, RZ, RZ, R6 ;  /* 0x000000ffff007224 */ /* 0x000fe200078e0006 */
[----:B------:R-:W-:-:S07]  /*0900*/  MOV R6, 0x920 ;  /* 0x0000092000067802 */ /* 0x000fce0000000f00 */
[----:B------:R-:W-:Y:S05]  /*0910*/  CALL.REL.NOINC `($__internal_0_$__cuda_sm20_rcp_rn_f32_slowpath) ;  /* 0x0000001400f87944 */ /* 0x000fea0003c00000 */
[----:B------:R-:W-:Y:S05]  /*0920*/  BRA `(.L_x_27) ;  /* 0x0000000000107947 */ /* 0x000fea0003800000 */
.L_x_26:
[----:B------:R-:W0:Y:S02]  /*0930*/  MUFU.RCP R7, R6 ;  /* 0x0000000600077308 */ /* 0x000e240000001000 */
[----:B0-----:R-:W-:-:S04]  /*0940*/  FFMA R0, R6, R7, -1 ;  /* 0xbf80000006007423 */ /* 0x001fc80000000007 */
[----:B------:R-:W-:-:S04]  /*0950*/  FADD.FTZ R0, -R0, -RZ ;  /* 0x800000ff00007221 */ /* 0x000fc80000010100 */
[----:B------:R-:W-:-:S07]  /*0960*/  FFMA R7, R7, R0, R7 ;  /* 0x0000000007077223 */ /* 0x000fce0000000007 */
.L_x_27:
[----:B------:R-:W-:Y:S05]  /*0970*/  BSYNC.RECONVERGENT B4 ;  /* 0x0000000000047941 */ /* 0x000fea0003800200 */
.L_x_25:
[C---:B------:R-:W-:Y:S01]  /*0980*/  FADD R0, R7.reuse, -R9 ;  /* 0x8000000907007221 */ /* 0x040fe20000000000 */
[----:B------:R-:W-:Y:S01]  /*0990*/  FSETP.GEU.AND P0, PT, R7, R9, PT ;  /* 0x000000090700720b */ /* 0x000fe20003f0e000 */
[----:B------:R-:W-:-:S03]  /*09a0*/  IMAD.MOV.U32 R7, RZ, RZ, 0x3f800000 ;  /* 0x3f800000ff077424 */ /* 0x000fc600078e00ff */
[----:B------:R-:W-:-:S04]  /*09b0*/  FSEL R5, R0, RZ, P0 ;  /* 0x000000ff00057208 */ /* 0x000fc80000000000 */
[CC--:B------:R-:W-:Y:S01]  /*09c0*/  FSETP.GT.AND P0, PT, R5.reuse, R2.reuse, PT ;  /* 0x000000020500720b */ /* 0x0c0fe20003f04000 */
[----:B------:R0:W-:Y:S03]  /*09d0*/  STG.E desc[UR6][R24.64], R5 ;  /* 0x0000000518007986 */ /* 0x0001e6000c101906 */
[----:B------:R-:W-:Y:S01]  /*09e0*/  FSEL R2, R5, R2, P0 ;  /* 0x0000000205027208 */ /* 0x000fe20000000000 */
[----:B------:R0:W-:Y:S01]  /*09f0*/  STG.E desc[UR6][R26.64], R7 ;  /* 0x000000071a007986 */ /* 0x0001e2000c101906 */
[----:B------:R-:W-:Y:S07]  /*0a00*/  BRA `(.L_x_28) ;  /* 0x0000000000047947 */ /* 0x000fee0003800000 */
.L_x_24:
[----:B------:R1:W-:Y:S02]  /*0a10*/  STG.E desc[UR6][R24.64], RZ ;  /* 0x000000ff18007986 */ /* 0x0003e4000c101906 */
.L_x_28:
[----:B------:R-:W-:Y:S05]  /*0a20*/  BSYNC.RECONVERGENT B3 ;  /* 0x0000000000037941 */ /* 0x000fea0003800200 */
.L_x_23:
[----:B------:R-:W2:Y:S01]  /*0a30*/  LDG.E R0, desc[UR6][R20.64+-0x4] ;  /* 0xfffffc0614007981 */ /* 0x000ea2000c1e1900 */
[----:B------:R-:W-:Y:S01]  /*0a40*/  BSSY.RECONVERGENT B3, `(.L_x_29) ;  /* 0x000001c000037945 */ /* 0x000fe20003800200 */
[----:B--2---:R-:W-:-:S13]  /*0a50*/  FSETP.NEU.AND P0, PT, R0, RZ, PT ;  /* 0x000000ff0000720b */ /* 0x004fda0003f0d000 */
[----:B------:R-:W-:Y:S05]  /*0a60*/  @!P0 BRA `(.L_x_30) ;  /* 0x0000000000608947 */ /* 0x000fea0003800000 */
        /* <DEDUP_REMOVED lines=8> */
[----:B01----:R-:W-:Y:S05]  /*0af0*/  CALL.REL.NOINC `($__internal_0_$__cuda_sm20_rcp_rn_f32_slowpath) ;  /* 0x0000001400807944 */ /* 0x003fea0003c00000 */
[----:B------:R-:W-:Y:S05]  /*0b00*/  BRA `(.L_x_33) ;  /* 0x0000000000107947 */ /* 0x000fea0003800000 */
.L_x_32:
[----:B0-----:R-:W0:Y:S02]  /*0b10*/  MUFU.RCP R7, R6 ;  /* 0x0000000600077308 */ /* 0x001e240000001000 */
[----:B0-----:R-:W-:-:S04]  /*0b20*/  FFMA R0, R6, R7, -1 ;  /* 0xbf80000006007423 */ /* 0x001fc80000000007 */
[----:B------:R-:W-:-:S04]  /*0b30*/  FADD.FTZ R0, -R0, -RZ ;  /* 0x800000ff00007221 */ /* 0x000fc80000010100 */
[----:B------:R-:W-:-:S07]  /*0b40*/  FFMA R7, R7, R0, R7 ;  /* 0x0000000007077223 */ /* 0x000fce0000000007 */
.L_x_33:
[----:B------:R-:W-:Y:S05]  /*0b50*/  BSYNC.RECONVERGENT B4 ;  /* 0x0000000000047941 */ /* 0x000fea0003800200 */
.L_x_31:
        /* <DEDUP_REMOVED lines=9> */
.L_x_30:
[----:B------:R2:W-:Y:S02]  /*0bf0*/  STG.E desc[UR6][R24.64+-0x4], RZ ;  /* 0xfffffcff18007986 */ /* 0x0005e4000c101906 */
.L_x_34:
[----:B------:R-:W-:Y:S05]  /*0c00*/  BSYNC.RECONVERGENT B3 ;  /* 0x0000000000037941 */ /* 0x000fea0003800200 */
.L_x_29:
[----:B------:R-:W3:Y:S01]  /*0c10*/  LDG.E R20, desc[UR6][R20.64+-0x8] ;  /* 0xfffff80614147981 */ /* 0x000ee2000c1e1900 */
[----:B------:R-:W-:Y:S01]  /*0c20*/  BSSY.RECONVERGENT B3, `(.L_x_35) ;  /* 0x000001c000037945 */ /* 0x000fe20003800200 */
        /* <DEDUP_REMOVED lines=10> */
[----:B012---:R-:W-:Y:S05]  /*0cd0*/  CALL.REL.NOINC `($__internal_0_$__cuda_sm20_rcp_rn_f32_slowpath) ;  /* 0x0000001400087944 */ /* 0x007fea0003c00000 */
[----:B------:R-:W-:Y:S05]  /*0ce0*/  BRA `(.L_x_39) ;  /* 0x0000000000107947 */ /* 0x000fea0003800000 */
.L_x_38:
[----:B0-----:R-:W0:Y:S02]  /*0cf0*/  MUFU.RCP R7, R20 ;  /* 0x0000001400077308 */ /* 0x001e240000001000 */
[----:B0-----:R-:W-:-:S04]  /*0d00*/  FFMA R0, R20, R7, -1 ;  /* 0xbf80000014007423 */ /* 0x001fc80000000007 */
[----:B------:R-:W-:-:S04]  /*0d10*/  FADD.FTZ R0, -R0, -RZ ;  /* 0x800000ff00007221 */ /* 0x000fc80000010100 */
[----:B------:R-:W-:-:S07]  /*0d20*/  FFMA R7, R7, R0, R7 ;  /* 0x0000000007077223 */ /* 0x000fce0000000007 */
.L_x_39:
[----:B------:R-:W-:Y:S05]  /*0d30*/  BSYNC.RECONVERGENT B4 ;  /* 0x0000000000047941 */ /* 0x000fea0003800200 */
.L_x_37:
        /* <DEDUP_REMOVED lines=9> */
.L_x_36:
[----:B------:R3:W-:Y:S02]  /*0dd0*/  STG.E desc[UR6][R24.64+-0x8], RZ ;  /* 0xfffff8ff18007986 */ /* 0x0007e4000c101906 */
.L_x_40:
[----:B------:R-:W-:Y:S05]  /*0de0*/  BSYNC.RECONVERGENT B3 ;  /* 0x0000000000037941 */ /* 0x000fea0003800200 */
.L_x_35:
[----:B------:R-:W5:Y:S02]  /*0df0*/  LDCU.64 UR4, c[0x0][0x398] ;  /* 0x00007300ff0477ac */ /* 0x000f640008000a00 */
[----:B-----5:R-:W-:-:S04]  /*0e00*/  IADD3 R6, P0, PT, R22, UR4, RZ ;  /* 0x0000000416067c10 */ /* 0x020fc8000ff1e0ff */
[----:B0---4-:R-:W-:-:S05]  /*0e10*/  IADD3.X R7, PT, PT, R23, UR5, RZ, P0, !PT ;  /* 0x0000000517077c10 */ /* 0x011fca00087fe4ff */
[----:B------:R-:W4:Y:S01]  /*0e20*/  LDG.E R6, desc[UR6][R6.64] ;  /* 0x0000000606067981 */ /* 0x000f22000c1e1900 */
[----:B------:R-:W-:Y:S01]  /*0e30*/  BSSY.RECONVERGENT B3, `(.L_x_41) ;  /* 0x0000025000037945 */ /* 0x000fe20003800200 */
[----:B----4-:R-:W-:-:S13]  /*0e40*/  FSETP.NEU.AND P0, PT, R6, RZ, PT ;  /* 0x000000ff0600720b */ /* 0x010fda0003f0d000 */
        /* <DEDUP_REMOVED lines=9> */
[----:B-123--:R-:W-:Y:S05]  /*0ee0*/  CALL.REL.NOINC `($__internal_0_$__cuda_sm20_rcp_rn_f32_slowpath) ;  /* 0x0000001000847944 */ /* 0x00efea0003c00000 */
[----:B------:R-:W-:Y:S05]  /*0ef0*/  BRA `(.L_x_45) ;  /* 0x0000000000107947 */ /* 0x000fea0003800000 */
.L_x_44:
[----:B------:R-:W0:Y:S02]  /*0f00*/  MUFU.RCP R7, R6 ;  /* 0x0000000600077308 */ /* 0x000e240000001000 */
[----:B0-----:R-:W-:-:S04]  /*0f10*/  FFMA R0, R6, R7, -1 ;  /* 0xbf80000006007423 */ /* 0x001fc80000000007 */
[----:B------:R-:W-:-:S04]  /*0f20*/  FADD.FTZ R0, -R0, -RZ ;  /* 0x800000ff00007221 */ /* 0x000fc80000010100 */
[----:B------:R-:W-:-:S07]  /*0f30*/  FFMA R7, R7, R0, R7 ;  /* 0x0000000007077223 */ /* 0x000fce0000000007 */
.L_x_45:
[----:B------:R-:W-:Y:S05]  /*0f40*/  BSYNC.RECONVERGENT B4 ;  /* 0x0000000000047941 */ /* 0x000fea0003800200 */
.L_x_43:
[----:B------:R-:W0:Y:S01]  /*0f50*/  LDCU.64 UR4, c[0x0][0x3a0] ;  /* 0x00007400ff0477ac */ /* 0x000e220008000a00 */
[C---:B------:R-:W-:Y:S01]  /*0f60*/  FADD R0, R7.reuse, -R9 ;  /* 0x8000000907007221 */ /* 0x040fe20000000000 */
[----:B------:R-:W-:Y:S01]  /*0f70*/  FSETP.GEU.AND P0, PT, R7, R9, PT ;  /* 0x000000090700720b */ /* 0x000fe20003f0e000 */
[----:B------:R-:W4:Y:S03]  /*0f80*/  LDCU.64 UR14, c[0x0][0x388] ;  /* 0x00007100ff0e77ac */ /* 0x000f260008000a00 */
[----:B------:R-:W-:-:S04]  /*0f90*/  FSEL R5, R0, RZ, P0 ;  /* 0x000000ff00057208 */ /* 0x000fc80000000000 */
[----:B------:R-:W-:-:S04]  /*0fa0*/  FSETP.GT.AND P0, PT, R5, R2, PT ;  /* 0x000000020500720b */ /* 0x000fc80003f04000 */
[----:B------:R-:W-:Y:S02]  /*0fb0*/  FSEL R2, R5, R2, P0 ;  /* 0x0000000205027208 */ /* 0x000fe40000000000 */
[C---:B0-----:R-:W-:Y:S02]  /*0fc0*/  IADD3 R6, P1, PT, R22.reuse, UR4, RZ ;  /* 0x0000000416067c10 */ /* 0x041fe4000ff3e0ff */
[----:B----4-:R-:W-:Y:S02]  /*0fd0*/  IADD3 R20, P2, PT, R22, UR14, RZ ;  /* 0x0000000e16147c10 */ /* 0x010fe4000ff5e0ff */
[C---:B------:R-:W-:Y:S02]  /*0fe0*/  IADD3.X R7, PT, PT, R23.reuse, UR5, RZ, P1, !PT ;  /* 0x0000000517077c10 */ /* 0x040fe40008ffe4ff */
[----:B------:R-:W-:Y:S01]  /*0ff0*/  IADD3.X R21, PT, PT, R23, UR15, RZ, P2, !PT ;  /* 0x0000000f17157c10 */ /* 0x000fe200097fe4ff */
[----:B------:R-:W-:Y:S02]  /*1000*/  IMAD.MOV.U32 R23, RZ, RZ, 0x3f800000 ;  /* 0x3f800000ff177424 */ /* 0x000fe400078e00ff */
[----:B------:R0:W-:Y:S04]  /*1010*/  STG.E desc[UR6][R6.64], R5 ;  /* 0x0000000506007986 */ /* 0x0001e8000c101906 */
[----:B------:R0:W-:Y:S01]  /*1020*/  STG.E desc[UR6][R20.64], R23 ;  /* 0x0000001714007986 */ /* 0x0001e2000c101906 */
[----:B------:R-:W-:Y:S05]  /*1030*/  BRA `(.L_x_46) ;  /* 0x0000000000107947 */ /* 0x000fea0003800000 */
.L_x_42:
[----:B------:R-:W0:Y:S02]  /*1040*/  LDCU.64 UR4, c[0x0][0x3a0] ;  /* 0x00007400ff0477ac */ /* 0x000e240008000a00 */
[----:B0-----:R-:W-:-:S04]  /*1050*/  IADD3 R6, P0, PT, R22, UR4, RZ ;  /* 0x0000000416067c10 */ /* 0x001fc8000ff1e0ff */
[----:B------:R-:W-:-:S05]  /*1060*/  IADD3.X R7, PT, PT, R23, UR5, RZ, P0, !PT ;  /* 0x0000000517077c10 */ /* 0x000fca00087fe4ff */
[----:B------:R4:W-:Y:S04]  /*1070*/  STG.E desc[UR6][R6.64], RZ ;  /* 0x000000ff06007986 */ /* 0x0009e8000c101906 */
.L_x_46:
[----:B------:R-:W-:Y:S05]  /*1080*/  BSYNC.RECONVERGENT B3 ;  /* 0x0000000000037941 */ /* 0x000fea0003800200 */
.L_x_41:
[C---:B------:R-:W-:Y:S01]  /*1090*/  ISETP.GT.AND P0, PT, R11.reuse, 0x4, PT ;  /* 0x000000040b00780c */ /* 0x040fe20003f04270 */
[----:B------:R-:W-:Y:S01]  /*10a0*/  VIADD R11, R11, 0xfffffffc ;  /* 0xfffffffc0b0b7836 */ /* 0x000fe20000000000 */
[----:B------:R-:W-:-:S11]  /*10b0*/  IADD3 R31, PT, PT, R31, -0x4, RZ ;  /* 0xfffffffc1f1f7810 */ /* 0x000fd60007ffe0ff */
[----:B------:R-:W-:Y:S05]  /*10c0*/  @P0 BRA `(.L_x_47) ;  /* 0xfffffff400d00947 */ /* 0x000fea000383ffff */
[----:B------:R-:W-:Y:S05]  /*10d0*/  BSYNC.RECONVERGENT B2 ;  /* 0x0000000000027941 */ /* 0x000fea0003800200 */
.L_x_22:
[----:B------:R-:W-:Y:S05]  /*10e0*/  BRA `(.L_x_10) ;  /* 0x0000000800f47947 */ /* 0x000fea0003800000 */
.L_x_12:
        /* <DEDUP_REMOVED lines=8> */
.L_x_56:
[----:B------:R-:W-:Y:S02]  /*1170*/  IADD3 R12, P0, PT, R20, R9, RZ ;  /* 0x00000009140c7210 */ /* 0x000fe40007f1e0ff */
[----:B--2---:R-:W-:-:S03]  /*1180*/  SHF.R.S32.HI R5, RZ, 0x1f, R9 ;  /* 0x0000001fff057819 */ /* 0x004fc60000011409 */
[----:B------:R-:W-:Y:S01]  /*1190*/  IMAD.SHL.U32 R11, R12, 0x4, RZ ;  /* 0x000000040c0b7824 */ /* 0x000fe200078e00ff */
[----:B------:R-:W-:-:S04]  /*11a0*/  LEA.HI.X.SX32 R5, R20, R5, 0x1, P0 ;  /* 0x0000000514057211 */ /* 0x000fc800000f0eff */
[----:B------:R-:W-:Y:S02]  /*11b0*/  SHF.L.U64.HI R12, R12, 0x2, R5 ;  /* 0x000000020c0c7819 */ /* 0x000fe40000010205 */
[----:B----4-:R-:W-:-:S04]  /*11c0*/  IADD3 R6, P0, PT, R11, UR18, RZ ;  /* 0x000000120b067c10 */ /* 0x010fc8000ff1e0ff */
[----:B------:R-:W-:-:S05]  /*11d0*/  IADD3.X R7, PT, PT, R12, UR19, RZ, P0, !PT ;  /* 0x000000130c077c10 */ /* 0x000fca00087fe4ff */
[----:B------:R-:W4:Y:S01]  /*11e0*/  LDG.E R6, desc[UR6][R6.64+-0x4] ;  /* 0xfffffc0606067981 */ /* 0x000f22000c1e1900 */
[----:B------:R-:W-:Y:S01]  /*11f0*/  VIADD R13, R13, 0x1 ;  /* 0x000000010d0d7836 */ /* 0x000fe20000000000 */
[----:B0-2---:R-:W-:Y:S01]  /*1200*/  IADD3 R14, P1, PT, R11, UR16, RZ ;  /* 0x000000100b0e7c10 */ /* 0x005fe2000ff3e0ff */
[----:B------:R-:W-:Y:S03]  /*1210*/  BSSY.RECONVERGENT B3, `(.L_x_50) ;  /* 0x000001e000037945 */ /* 0x000fe60003800200 */
[----:B------:R-:W-:Y:S02]  /*1220*/  ISETP.NE.AND P3, PT, R13, RZ, PT ;  /* 0x000000ff0d00720c */ /* 0x000fe40003f65270 */
[----:B------:R-:W-:Y:S02]  /*1230*/  IADD3.X R15, PT, PT, R12, UR17, RZ, P1, !PT ;  /* 0x000000110c0f7c10 */ /* 0x000fe40008ffe4ff */
        /* <DEDUP_REMOVED lines=10> */
[----:B-1-3--:R-:W-:Y:S05]  /*12e0*/  CALL.REL.NOINC `($__internal_0_$__cuda_sm20_rcp_rn_f32_slowpath) ;  /* 0x0000000c00847944 */ /* 0x00afea0003c00000 */
[----:B------:R-:W-:Y:S01]  /*12f0*/  IMAD.MOV.U32 R5, RZ, RZ, R7 ;  /* 0x000000ffff057224 */ /* 0x000fe200078e0007 */
[----:B------:R-:W-:Y:S06]  /*1300*/  BRA `(.L_x_54) ;  /* 0x0000000000107947 */ /* 0x000fec0003800000 */
.L_x_53:
[----:B------:R-:W0:Y:S02]  /*1310*/  MUFU.RCP R5, R6 ;  /* 0x0000000600057308 */ /* 0x000e240000001000 */
[----:B0-----:R-:W-:-:S04]  /*1320*/  FFMA R0, R6, R5, -1 ;  /* 0xbf80000006007423 */ /* 0x001fc80000000005 */
[----:B------:R-:W-:-:S04]  /*1330*/  FADD.FTZ R0, -R0, -RZ ;  /* 0x800000ff00007221 */ /* 0x000fc80000010100 */
[----:B------:R-:W-:-:S07]  /*1340*/  FFMA R5, R5, R0, R5 ;  /* 0x0000000005057223 */ /* 0x000fce0000000005 */
.L_x_54:
[----:B-1-3--:R-:W-:Y:S05]  /*1350*/  BSYNC.RECONVERGENT B4 ;  /* 0x0000000000047941 */ /* 0x00afea0003800200 */
.L_x_52:
[----:B------:R-:W-:Y:S01]  /*1360*/  IADD3 R6, P0, PT, R11, UR20, RZ ;  /* 0x000000140b067c10 */ /* 0x000fe2000ff1e0ff */
[----:B------:R-:W-:Y:S01]  /*1370*/  IMAD.MOV.U32 R11, RZ, RZ, 0x3f800000 ;  /* 0x3f800000ff0b7424 */ /* 0x000fe200078e00ff */
[----:B------:R2:W-:Y:S02]  /*1380*/  STG.E desc[UR6][R14.64+-0x4], R5 ;  /* 0xfffffc050e007986 */ /* 0x0005e4000c101906 */
[----:B------:R-:W-:Y:S02]  /*1390*/  IADD3.X R7, PT, PT, R12, UR21, RZ, P0, !PT ;  /* 0x000000150c077c10 */ /* 0x000fe400087fe4ff */
[----:B------:R-:W-:-:S03]  /*13a0*/  FSETP.GT.AND P0, PT, R5, R2, PT ;  /* 0x000000020500720b */ /* 0x000fc60003f04000 */
[----:B------:R2:W-:Y:S01]  /*13b0*/  STG.E desc[UR6][R6.64+-0x4], R11 ;  /* 0xfffffc0b06007986 */ /* 0x0005e2000c101906 */
[----:B------:R-:W-:Y:S01]  /*13c0*/  FSEL R2, R5, R2, P0 ;  /* 0x0000000205027208 */ /* 0x000fe20000000000 */
[----:B------:R-:W-:Y:S08]  /*13d0*/  BRA `(.L_x_55) ;  /* 0x0000000000047947 */ /* 0x000ff00003800000 */
.L_x_51:
[----:B------:R0:W-:Y:S02]  /*13e0*/  STG.E desc[UR6][R14.64+-0x4], RZ ;  /* 0xfffffcff0e007986 */ /* 0x0001e4000c101906 */
.L_x_55:
[----:B-1-3--:R-:W-:Y:S05]  /*13f0*/  BSYNC.RECONVERGENT B3 ;  /* 0x0000000000037941 */ /* 0x00afea0003800200 */
.L_x_50:
[----:B------:R-:W-:Y:S01]  /*1400*/  VIADD R9, R9, 0xffffffff ;  /* 0xffffffff09097836 */ /* 0x000fe20000000000 */
[----:B------:R-:W-:Y:S06]  /*1410*/  @P3 BRA `(.L_x_56) ;  /* 0xfffffffc00543947 */ /* 0x000fec000383ffff */
.L_x_49:
[----:B-1234-:R-:W-:Y:S05]  /*1420*/  BSYNC.RECONVERGENT B2 ;  /* 0x0000000000027941 */ /* 0x01efea0003800200 */
.L_x_48:
[----:B------:R-:W-:-:S13]  /*1430*/  ISETP.GE.U32.AND P0, PT, R3, 0x4, PT ;  /* 0x000000040300780c */ /* 0x000fda0003f06070 */
[----:B------:R-:W-:Y:S05]  /*1440*/  @!P0 BRA `(.L_x_10) ;  /* 0x00000008001c8947 */ /* 0x000fea0003800000 */
[----:B------:R-:W1:Y:S01]  /*1450*/  LDC.64 R12, c[0x0][0x398] ;  /* 0x0000e600ff0c7b82 */ /* 0x000e620000000a00 */
[----:B------:R-:W-:Y:S01]  /*1460*/  IMAD.MOV.U32 R18, RZ, RZ, 0x10 ;  /* 0x00000010ff127424 */ /* 0x000fe200078e00ff */
[----:B------:R-:W-:Y:S01]  /*1470*/  IADD3 R11, PT, PT, R9, -0x1, R20 ;  /* 0xffffffff090b7810 */ /* 0x000fe20007ffe014 */
[----:B------:R-:W-:Y:S02]  /*1480*/  IMAD.MOV.U32 R19, RZ, RZ, 0x0 ;  /* 0x00000000ff137424 */ /* 0x000fe400078e00ff */
[----:B------:R-:W-:-:S03]  /*1490*/  IMAD.WIDE R18, R20, 0x4, -R18 ;  /* 0x0000000414127825 */ /* 0x000fc600078e0a12 */
[----:B0-----:R-:W0:Y:S08]  /*14a0*/  LDC.64 R14, c[0x0][0x3a0] ;  /* 0x0000e800ff0e7b82 */ /* 0x001e300000000a00 */
[----:B------:R-:W2:Y:S02]  /*14b0*/  LDC.64 R16, c[0x0][0x388] ;  /* 0x0000e200ff107b82 */ /* 0x000ea40000000a00 */
.L_x_80:
[----:B-1----:R-:W-:-:S05]  /*14c0*/  IMAD.WIDE R24, R11, 0x4, R12 ;  /* 0x000000040b187825 */ /* 0x002fca00078e020c */
[----:B------:R-:W3:Y:S01]  /*14d0*/  LDG.E R0, desc[UR6][R24.64] ;  /* 0x0000000618007981 */ /* 0x000ee2000c1e1900 */
[----:B0-2-4-:R-:W-:Y:S01]  /*14e0*/  IMAD.WIDE R22, R11, 0x4, R14 ;  /* 0x000000040b167825 */ /* 0x015fe200078e020e */
[----:B------:R-:W-:Y:S03]  /*14f0*/  BSSY.RECONVERGENT B2, `(.L_x_57) ;  /* 0x000001a000027945 */ /* 0x000fe60003800200 */
[----:B------:R-:W-:-:S04]  /*1500*/  IMAD.WIDE R26, R9, 0x4, R18 ;  /* 0x00000004091a7825 */ /* 0x000fc800078e0212 */
[----:B--2---:R-:W-:Y:S01]  /*1510*/  IMAD.WIDE R20, R11, 0x4, R16 ;  /* 0x000000040b147825 */ /* 0x004fe200078e0210 */
[----:B---3--:R-:W-:-:S13]  /*1520*/  FSETP.NEU.AND P0, PT, R0, RZ, PT ;  /* 0x000000ff0000720b */ /* 0x008fda0003f0d000 */
[----:B------:R0:W-:Y:S01]  /*1530*/  @!P0 STG.E desc[UR6][R22.64], RZ ;  /* 0x000000ff16008986 */ /* 0x0001e2000c101906 */
        /* <DEDUP_REMOVED lines=9> */
[----:B0-----:R-:W-:Y:S05]  /*15d0*/  CALL.REL.NOINC `($__internal_0_$__cuda_sm20_rcp_rn_f32_slowpath) ;  /* 0x0000000800c87944 */ /* 0x001fea0003c00000 */
[----:B------:R-:W-:Y:S05]  /*15e0*/  BRA `(.L_x_61) ;  /* 0x0000000000107947 */ /* 0x000fea0003800000 */
.L_x_60:
[----:B------:R-:W1:Y:S02]  /*15f0*/  MUFU.RCP R7, R6 ;  /* 0x0000000600077308 */ /* 0x000e640000001000 */
[----:B-1----:R-:W-:-:S04]  /*1600*/  FFMA R0, R6, R7, -1 ;  /* 0xbf80000006007423 */ /* 0x002fc80000000007 */
[----:B------:R-:W-:-:S04]  /*1610*/  FADD.FTZ R0, -R0, -RZ ;  /* 0x800000ff00007221 */ /* 0x000fc80000010100 */
[----:B------:R-:W-:-:S07]  /*1620*/  FFMA R7, R7, R0, R7 ;  /* 0x0000000007077223 */ /* 0x000fce0000000007 */
.L_x_61:
[----:B------:R-:W-:Y:S05]  /*1630*/  BSYNC.RECONVERGENT B3 ;  /* 0x0000000000037941 */ /* 0x000fea0003800200 */
.L_x_59:
[----:B------:R-:W-:Y:S01]  /*1640*/  IMAD.MOV.U32 R5, RZ, RZ, 0x3f800000 ;  /* 0x3f800000ff057424 */ /* 0x000fe200078e00ff */
[----:B------:R1:W-:Y:S01]  /*1650*/  STG.E desc[UR6][R22.64], R7 ;  /* 0x0000000716007986 */ /* 0x0003e2000c101906 */
[----:B------:R-:W-:-:S03]  /*1660*/  FSETP.GT.AND P0, PT, R7, R2, PT ;  /* 0x000000020700720b */ /* 0x000fc60003f04000 */
[----:B------:R1:W-:Y:S01]  /*1670*/  STG.E desc[UR6][R20.64], R5 ;  /* 0x0000000514007986 */ /* 0x0003e2000c101906 */
[----:B------:R-:W-:-:S09]  /*1680*/  FSEL R2, R7, R2, P0 ;  /* 0x0000000207027208 */ /* 0x000fd20000000000 */
.L_x_58:
[----:B------:R-:W-:Y:S05]  /*1690*/  BSYNC.RECONVERGENT B2 ;  /* 0x0000000000027941 */ /* 0x000fea0003800200 */
.L_x_57:
        /* <DEDUP_REMOVED lines=14> */
.L_x_65:
[----:B-1----:R-:W1:Y:S02]  /*1780*/  MUFU.RCP R7, R6 ;  /* 0x0000000600077308 */ /* 0x002e640000001000 */
[----:B-1----:R-:W-:-:S04]  /*1790*/  FFMA R0, R6, R7, -1 ;  /* 0xbf80000006007423 */ /* 0x002fc80000000007 */
[----:B------:R-:W-:-:S04]  /*17a0*/  FADD.FTZ R0, -R0, -RZ ;  /* 0x800000ff00007221 */ /* 0x000fc80000010100 */
[----:B------:R-:W-:-:S07]  /*17b0*/  FFMA R7, R7, R0, R7 ;  /* 0x0000000007077223 */ /* 0x000fce0000000007 */
.L_x_66:
[----:B------:R-:W-:Y:S05]  /*17c0*/  BSYNC.RECONVERGENT B3 ;  /* 0x0000000000037941 */ /* 0x000fea0003800200 */
.L_x_64:
[----:B------:R-:W-:Y:S01]  /*17d0*/  IMAD.MOV.U32 R5, RZ, RZ, 0x3f800000 ;  /* 0x3f800000ff057424 */ /* 0x000fe200078e00ff */
[----:B------:R3:W-:Y:S01]  /*17e0*/  STG.E desc[UR6][R22.64+-0x4], R7 ;  /* 0xfffffc0716007986 */ /* 0x0007e2000c101906 */
[----:B------:R-:W-:-:S03]  /*17f0*/  FSETP.GT.AND P0, PT, R7, R2, PT ;  /* 0x000000020700720b */ /* 0x000fc60003f04000 */
[----:B------:R3:W-:Y:S01]  /*1800*/  STG.E desc[UR6][R20.64+-0x4], R5 ;  /* 0xfffffc0514007986 */ /* 0x0007e2000c101906 */
[----:B------:R-:W-:Y:S01]  /*1810*/  FSEL R2, R7, R2, P0 ;  /* 0x0000000207027208 */ /* 0x000fe20000000000 */
[----:B------:R-:W-:Y:S08]  /*1820*/  BRA `(.L_x_67) ;  /* 0x0000000000047947 */ /* 0x000ff00003800000 */
.L_x_63:
[----:B------:R2:W-:Y:S02]  /*1830*/  STG.E desc[UR6][R22.64+-0x4], RZ ;  /* 0xfffffcff16007986 */ /* 0x0005e4000c101906 */
.L_x_67:
[----:B------:R-:W-:Y:S05]  /*1840*/  BSYNC.RECONVERGENT B2 ;  /* 0x0000000000027941 */ /* 0x000fea0003800200 */
.L_x_62:
        /* <DEDUP_REMOVED lines=12> */
[----:B0123--:R-:W-:Y:S05]  /*1910*/  CALL.REL.NOINC `($__internal_0_$__cuda_sm20_rcp_rn_f32_slowpath) ;  /* 0x0000000400f87944 */ /* 0x00ffea0003c00000 */
[----:B------:R-:W-:Y:S05]  /*1920*/  BRA `(.L_x_72) ;  /* 0x0000000000107947 */ /* 0x000fea0003800000 */
.L_x_71:
[----:B-1-3--:R-:W1:Y:S02]  /*1930*/  MUFU.RCP R7, R24 ;  /* 0x0000001800077308 */ /* 0x00ae640000001000 */
[----:B-1----:R-:W-:-:S04]  /*1940*/  FFMA R0, R24, R7, -1 ;  /* 0xbf80000018007423 */ /* 0x002fc80000000007 */
[----:B------:R-:W-:-:S04]  /*1950*/  FADD.FTZ R0, -R0, -RZ ;  /* 0x800000ff00007221 */ /* 0x000fc80000010100 */
[----:B------:R-:W-:-:S07]  /*1960*/  FFMA R7, R7, R0, R7 ;  /* 0x0000000007077223 */ /* 0x000fce0000000007 */
.L_x_72:
[----:B------:R-:W-:Y:S05]  /*1970*/  BSYNC.RECONVERGENT B3 ;  /* 0x0000000000037941 */ /* 0x000fea0003800200 */
.L_x_70:
[----:B------:R-:W-:Y:S01]  /*1980*/  IMAD.MOV.U32 R5, RZ, RZ, 0x3f800000 ;  /* 0x3f800000ff057424 */ /* 0x000fe200078e00ff */
[----:B------:R1:W-:Y:S01]  /*1990*/  STG.E desc[UR6][R22.64+-0x8], R7 ;  /* 0xfffff80716007986 */ /* 0x0003e2000c101906 */
[----:B------:R-:W-:-:S03]  /*19a0*/  FSETP.GT.AND P0, PT, R7, R2, PT ;  /* 0x000000020700720b */ /* 0x000fc60003f04000 */
[----:B------:R1:W-:Y:S01]  /*19b0*/  STG.E desc[UR6][R20.64+-0x8], R5 ;  /* 0xfffff80514007986 */ /* 0x0003e2000c101906 */
[----:B------:R-:W-:Y:S01]  /*19c0*/  FSEL R2, R7, R2, P0 ;  /* 0x0000000207027208 */ /* 0x000fe20000000000 */
[----:B------:R-:W-:Y:S08]  /*19d0*/  BRA `(.L_x_73) ;  /* 0x0000000000047947 */ /* 0x000ff00003800000 */
.L_x_69:
[----:B------:R4:W-:Y:S02]  /*19e0*/  STG.E desc[UR6][R22.64+-0x8], RZ ;  /* 0xfffff8ff16007986 */ /* 0x0009e4000c101906 */
.L_x_73:
[----:B------:R-:W-:Y:S05]  /*19f0*/  BSYNC.RECONVERGENT B2 ;  /* 0x0000000000027941 */ /* 0x000fea0003800200 */
.L_x_68:
[----:B------:R-:W5:Y:S02]  /*1a00*/  LDCU.64 UR4, c[0x0][0x398] ;  /* 0x00007300ff0477ac */ /* 0x000f640008000a00 */
[----:B-----5:R-:W-:-:S04]  /*1a10*/  IADD3 R6, P0, PT, R26, UR4, RZ ;  /* 0x000000041a067c10 */ /* 0x020fc8000ff1e0ff */
[----:B-1-3--:R-:W-:-:S05]  /*1a20*/  IADD3.X R7, PT, PT, R27, UR5, RZ, P0, !PT ;  /* 0x000000051b077c10 */ /* 0x00afca00087fe4ff */
        /* <DEDUP_REMOVED lines=12> */
[----:B0-2-4-:R-:W-:Y:S05]  /*1af0*/  CALL.REL.NOINC `($__internal_0_$__cuda_sm20_rcp_rn_f32_slowpath) ;  /* 0x0000000400807944 */ /* 0x015fea0003c00000 */
[----:B------:R-:W-:Y:S01]  /*1b00*/  IMAD.MOV.U32 R5, RZ, RZ, R7 ;  /* 0x000000ffff057224 */ /* 0x000fe200078e0007 */
[----:B------:R-:W-:Y:S06]  /*1b10*/  BRA `(.L_x_78) ;  /* 0x0000000000107947 */ /* 0x000fec0003800000 */
.L_x_77:
[----:B------:R-:W1:Y:S02]  /*1b20*/  MUFU.RCP R5, R6 ;  /* 0x0000000600057308 */ /* 0x000e640000001000 */
[----:B-1----:R-:W-:-:S04]  /*1b30*/  FFMA R0, R6, R5, -1 ;  /* 0xbf80000006007423 */ /* 0x002fc80000000005 */
[----:B------:R-:W-:-:S04]  /*1b40*/  FADD.FTZ R0, -R0, -RZ ;  /* 0x800000ff00007221 */ /* 0x000fc80000010100 */
[----:B------:R-:W-:-:S07]  /*1b50*/  FFMA R5, R5, R0, R5 ;  /* 0x0000000005057223 */ /* 0x000fce0000000005 */
.L_x_78:
[----:B------:R-:W-:Y:S05]  /*1b60*/  BSYNC.RECONVERGENT B3 ;  /* 0x0000000000037941 */ /* 0x000fea0003800200 */
.L_x_76:
[----:B------:R-:W1:Y:S01]  /*1b70*/  LDCU.64 UR4, c[0x0][0x3a0] ;  /* 0x00007400ff0477ac */ /* 0x000e620008000a00 */
[----:B0-2-4-:R-:W-:Y:S01]  /*1b80*/  IMAD.MOV.U32 R23, RZ, RZ, 0x3f800000 ;  /* 0x3f800000ff177424 */ /* 0x015fe200078e00ff */
[----:B------:R-:W0:Y:S01]  /*1b90*/  LDCU.64 UR14, c[0x0][0x388] ;  /* 0x00007100ff0e77ac */ /* 0x000e220008000a00 */
[C---:B-1----:R-:W-:Y:S02]  /*1ba0*/  IADD3 R6, P0, PT, R26.reuse, UR4, RZ ;  /* 0x000000041a067c10 */ /* 0x042fe4000ff1e0ff */
[----:B0-----:R-:W-:Y:S02]  /*1bb0*/  IADD3 R20, P1, PT, R26, UR14, RZ ;  /* 0x0000000e1a147c10 */ /* 0x001fe4000ff3e0ff */
[C---:B------:R-:W-:Y:S02]  /*1bc0*/  IADD3.X R7, PT, PT, R27.reuse, UR5, RZ, P0, !PT ;  /* 0x000000051b077c10 */ /* 0x040fe400087fe4ff */
[----:B------:R-:W-:Y:S02]  /*1bd0*/  IADD3.X R21, PT, PT, R27, UR15, RZ, P1, !PT ;  /* 0x0000000f1b157c10 */ /* 0x000fe40008ffe4ff */
[CC--:B------:R-:W-:Y:S01]  /*1be0*/  FSETP.GT.AND P0, PT, R5.reuse, R2.reuse, PT ;  /* 0x000000020500720b */ /* 0x0c0fe20003f04000 */
[----:B------:R0:W-:Y:S03]  /*1bf0*/  STG.E desc[UR6][R6.64], R5 ;  /* 0x0000000506007986 */ /* 0x0001e6000c101906 */
[----:B------:R-:W-:Y:S01]  /*1c00*/  FSEL R2, R5, R2, P0 ;  /* 0x0000000205027208 */ /* 0x000fe20000000000 */
[----:B------:R0:W-:Y:S01]  /*1c10*/  STG.E desc[UR6][R20.64], R23 ;  /* 0x0000001714007986 */ /* 0x0001e2000c101906 */
[----:B------:R-:W-:Y:S07]  /*1c20*/  BRA `(.L_x_79) ;  /* 0x0000000000107947 */ /* 0x000fee0003800000 */
.L_x_75:
[----:B------:R-:W1:Y:S02]  /*1c30*/  LDCU.64 UR4, c[0x0][0x3a0] ;  /* 0x00007400ff0477ac */ /* 0x000e640008000a00 */
[----:B-1----:R-:W-:-:S04]  /*1c40*/  IADD3 R6, P0, PT, R26, UR4, RZ ;  /* 0x000000041a067c10 */ /* 0x002fc8000ff1e0ff */
[----:B------:R-:W-:-:S05]  /*1c50*/  IADD3.X R7, PT, PT, R27, UR5, RZ, P0, !PT ;  /* 0x000000051b077c10 */ /* 0x000fca00087fe4ff */
[----:B------:R1:W-:Y:S04]  /*1c60*/  STG.E desc[UR6][R6.64], RZ ;  /* 0x000000ff06007986 */ /* 0x0003e8000c101906 */
.L_x_79:
[----:B------:R-:W-:Y:S05]  /*1c70*/  BSYNC.RECONVERGENT B2 ;  /* 0x0000000000027941 */ /* 0x000fea0003800200 */
.L_x_74:
[----:B------:R-:W-:Y:S01]  /*1c80*/  ISETP.GT.AND P0, PT, R9, 0x4, PT ;  /* 0x000000040900780c */ /* 0x000fe20003f04270 */
[----:B------:R-:W-:Y:S02]  /*1c90*/  VIADD R11, R11, 0xfffffffc ;  /* 0xfffffffc0b0b7836 */ /* 0x000fe40000000000 */
[----:B------:R-:W-:-:S10]  /*1ca0*/  VIADD R9, R9, 0xfffffffc ;  /* 0xfffffffc09097836 */ /* 0x000fd40000000000 */
[----:B------:R-:W-:Y:S05]  /*1cb0*/  @P0 BRA `(.L_x_80) ;  /* 0xfffffff800000947 */ /* 0x000fea000383ffff */
.L_x_10:
[----:B01234-:R-:W-:Y:S05]  /*1cc0*/  BSYNC.RECONVERGENT B0 ;  /* 0x0000000000007941 */ /* 0x01ffea0003800200 */
.L_x_9:
[----:B------:R-:W-:Y:S01]  /*1cd0*/  ISETP.GE.AND P0, PT, R3, 0x1, PT ;  /* 0x000000010300780c */ /* 0x000fe20003f06270 */
[----:B------:R-:W0:Y:S01]  /*1ce0*/  LDCU UR8, c[0x0][0x3d4] ;  /* 0x00007a80ff0877ac */ /* 0x000e220008000800 */
[----:B------:R-:W-:Y:S01]  /*1cf0*/  BSSY.RECONVERGENT B0, `(.L_x_81) ;  /* 0x0000038000007945 */ /* 0x000fe20003800200 */
[----:B------:R-:W-:-:S10]  /*1d00*/  IMAD.MOV.U32 R20, RZ, RZ, RZ ;  /* 0x000000ffff147224 */ /* 0x000fd400078e00ff */
[----:B------:R-:W-:Y:S05]  /*1d10*/  @!P0 BRA `(.L_x_82) ;  /* 0x0000000000d48947 */ /* 0x000fea0003800000 */
[----:B------:R-:W1:Y:S01]  /*1d20*/  LDCU UR4, c[0x0][0x3cc] ;  /* 0x00007980ff0477ac */ /* 0x000e620008000800 */
[----:B------:R-:W2:Y:S01]  /*1d30*/  LDC.64 R16, c[0x0][0x398] ;  /* 0x0000e600ff107b82 */ /* 0x000ea20000000a00 */
[----:B------:R-:W-:Y:S01]  /*1d40*/  VIADD R21, R4, 0x1 ;  /* 0x0000000104157836 */ /* 0x000fe20000000000 */
[----:B------:R-:W-:Y:S01]  /*1d50*/  MOV R22, RZ ;  /* 0x000000ff00167202 */ /* 0x000fe20000000f00 */
[----:B------:R-:W-:Y:S01]  /*1d60*/  UMOV UR5, 0x3fee6666 ;  /* 0x3fee666600057882 */ /* 0x000fe20000000000 */
[----:B------:R-:W-:-:S04]  /*1d70*/  IMAD.MOV.U32 R20, RZ, RZ, RZ ;  /* 0x000000ffff147224 */ /* 0x000fc800078e00ff */
[----:B------:R-:W3:Y:S08]  /*1d80*/  LDC.64 R14, c[0x0][0x3a0] ;  /* 0x0000e800ff0e7b82 */ /* 0x000ef00000000a00 */
[----:B------:R-:W4:Y:S01]  /*1d90*/  LDC.64 R12, c[0x0][0x3b0] ;  /* 0x0000ec00ff0c7b82 */ /* 0x000f220000000a00 */
[----:B-1----:R-:W1:Y:S01]  /*1da0*/  F2F.F64.F32 R6, UR4 ;  /* 0x0000000400067d10 */ /* 0x002e620008201800 */
[----:B------:R-:W-:-:S06]  /*1db0*/  UMOV UR4, 0x66666666 ;  /* 0x6666666600047882 */ /* 0x000fcc0000000000 */
[----:B------:R-:W0:Y:S08]  /*1dc0*/  LDC.64 R10, c[0x0][0x390] ;  /* 0x0000e400ff0a7b82 */ /* 0x000e300000000a00 */
[----:B------:R-:W0:Y:S01]  /*1dd0*/  LDC.64 R8, c[0x0][0x380] ;  /* 0x0000e000ff087b82 */ /* 0x000e220000000a00 */
[----:B-1----:R-:W-:-:S11]  /*1de0*/  DMUL R6, R6, UR4 ;  /* 0x0000000406067c28 */ /* 0x002fd60008000000 */
.L_x_87:
[--C-:B------:R-:W-:Y:S02]  /*1df0*/  IMAD.IADD R27, R21, 0x1, R22.reuse ;  /* 0x00000001151b7824 */ /* 0x100fe400078e0216 */
[----:B0-----:R-:W-:Y:S02]  /*1e00*/  IMAD R25, R4, UR8, R22 ;  /* 0x0000000804197c24 */ /* 0x001fe4000f8e0216 */
[----:B----4-:R-:W-:-:S04]  /*1e10*/  IMAD.WIDE R26, R27, 0x4, R12 ;  /* 0x000000041b1a7825 */ /* 0x010fc800078e020c */
[----:B---3--:R-:W-:Y:S01]  /*1e20*/  IMAD.WIDE R18, R25, 0x4, R14 ;  /* 0x0000000419127825 */ /* 0x008fe200078e020e */
[----:B------:R0:W5:Y:S04]  /*1e30*/  LDG.E R23, desc[UR6][R26.64] ;  /* 0x000000061a177981 */ /* 0x000168000c1e1900 */
[----:B------:R0:W5:Y:S01]  /*1e40*/  LDG.E R5, desc[UR6][R18.64] ;  /* 0x0000000612057981 */ /* 0x000162000c1e1900 */
[----:B------:R-:W-:Y:S01]  /*1e50*/  ISETP.GE.U32.AND P0, PT, R22, 0x10, PT ;  /* 0x000000101600780c */ /* 0x000fe20003f06070 */
[----:B------:R-:W-:-:S12]  /*1e60*/  BSSY.RELIABLE B1, `(.L_x_83) ;  /* 0x0000008000017945 */ /* 0x000fd80003800100 */
[----:B------:R-:W-:Y:S05]  /*1e70*/  @!P0 BRA `(.L_x_84) ;  /* 0x0000000000188947 */ /* 0x000fea0003800000 */
[----:B0-2---:R-:W-:-:S06]  /*1e80*/  IMAD.WIDE R26, R25, 0x4, R16 ;  /* 0x00000004191a7825 */ /* 0x005fcc00078e0210 */
[----:B------:R-:W2:Y:S02]  /*1e90*/  LDG.E R26, desc[UR6][R26.64] ;  /* 0x000000061a1a7981 */ /* 0x000ea4000c1e1900 */
[----:B--2---:R-:W0:Y:S02]  /*1ea0*/  F2F.F64.F32 R28, R26 ;  /* 0x0000001a001c7310 */ /* 0x004e240000201800 */
[----:B0-----:R-:W-:-:S14]  /*1eb0*/  DSETP.GEU.AND P0, PT, R6, R28, PT ;  /* 0x0000001c0600722a */ /* 0x001fdc0003f0e000 */
[----:B------:R-:W-:Y:S05]  /*1ec0*/  @!P0 BREAK.RELIABLE B1 ;  /* 0x0000000000018942 */ /* 0x000fea0003800100 */
[----:B------:R-:W-:Y:S05]  /*1ed0*/  @!P0 BRA `(.L_x_82) ;  /* 0x0000000000648947 */ /* 0x000fea0003800000 */
.L_x_84:
[----:B------:R-:W-:Y:S05]  /*1ee0*/  BSYNC.RELIABLE B1 ;  /* 0x0000000000017941 */ /* 0x000fea0003800100 */
.L_x_83:
[----:B0-----:R-:W0:Y:S01]  /*1ef0*/  MUFU.RCP R27, R2 ;  /* 0x00000002001b7308 */ /* 0x001e220000001000 */
[----:B------:R-:W-:Y:S07]  /*1f00*/  BSSY.RECONVERGENT B1, `(.L_x_85) ;  /* 0x000000a000017945 */ /* 0x000fee0003800200 */
[----:B-----5:R-:W1:Y:S01]  /*1f10*/  FCHK P0, R5, R2 ;  /* 0x0000000205007302 */ /* 0x020e620000000000 */
[----:B0-----:R-:W-:-:S04]  /*1f20*/  FFMA R0, R27, -R2, 1 ;  /* 0x3f8000001b007423 */ /* 0x001fc80000000802 */
[----:B------:R-:W-:-:S04]  /*1f30*/  FFMA R0, R27, R0, R27 ;  /* 0x000000001b007223 */ /* 0x000fc8000000001b */
[----:B------:R-:W-:-:S04]  /*1f40*/  FFMA R27, R5, R0, RZ ;  /* 0x00000000051b7223 */ /* 0x000fc800000000ff */
[----:B------:R-:W-:-:S04]  /*1f50*/  FFMA R24, R27, -R2, R5 ;  /* 0x800000021b187223 */ /* 0x000fc80000000005 */
[----:B------:R-:W-:Y:S01]  /*1f60*/  FFMA R0, R0, R24, R27 ;  /* 0x0000001800007223 */ /* 0x000fe2000000001b */
[----:B-1----:R-:W-:Y:S06]  /*1f70*/  @!P0 BRA `(.L_x_86) ;  /* 0x0000000000088947 */ /* 0x002fec0003800000 */
[----:B------:R-:W-:-:S07]  /*1f80*/  MOV R24, 0x1fa0 ;  /* 0x00001fa000187802 */ /* 0x000fce0000000f00 */
[----:B--2---:R-:W-:Y:S05]  /*1f90*/  CALL.REL.NOINC `($__internal_1_$__cuda_sm3x_div_rn_noftz_f32_slowpath) ;  /* 0x00000004002c7944 */ /* 0x004fea0003c00000 */
.L_x_86:
[----:B------:R-:W-:Y:S05]  /*1fa0*/  BSYNC.RECONVERGENT B1 ;  /* 0x0000000000017941 */ /* 0x000fea0003800200 */
.L_x_85:
[----:B------:R-:W-:-:S06]  /*1fb0*/  IMAD.WIDE R26, R25, 0x4, R10 ;  /* 0x00000004191a7825 */ /* 0x000fcc00078e020a */
[----:B------:R-:W3:Y:S01]  /*1fc0*/  LDG.E R26, desc[UR6][R26.64] ;  /* 0x000000061a1a7981 */ /* 0x000ee2000c1e1900 */
[----:B------:R-:W-:Y:S01]  /*1fd0*/  FSETP.GT.AND P0, PT, R2, RZ, PT ;  /* 0x000000ff0200720b */ /* 0x000fe20003f04000 */
[----:B------:R-:W-:-:S03]  /*1fe0*/  IMAD.WIDE R24, R25, 0x4, R8 ;  /* 0x0000000419187825 */ /* 0x000fc600078e0208 */
[----:B------:R-:W-:Y:S01]  /*1ff0*/  FSEL R5, R0, R5, P0 ;  /* 0x0000000500057208 */ /* 0x000fe20000000000 */
[----:B------:R-:W-:Y:S01]  /*2000*/  VIADD R22, R22, 0x1 ;  /* 0x0000000116167836 */ /* 0x000fe20000000000 */
[----:B------:R1:W-:Y:S04]  /*2010*/  STG.E desc[UR6][R24.64], R23 ;  /* 0x0000001718007986 */ /* 0x0003e8000c101906 */
[----:B------:R1:W-:Y:S01]  /*2020*/  STG.E desc[UR6][R18.64], R5 ;  /* 0x0000000512007986 */ /* 0x0003e2000c101906 */
[----:B------:R-:W-:Y:S01]  /*2030*/  ISETP.NE.AND P0, PT, R22, R3, PT ;  /* 0x000000031600720c */ /* 0x000fe20003f05270 */
[----:B---3--:R-:W-:-:S04]  /*2040*/  FADD R0, R23, -R26 ;  /* 0x8000001a17007221 */ /* 0x008fc80000000000 */
[----:B------:R-:W-:-:S08]  /*2050*/  FFMA R20, R5, R0, R20 ;  /* 0x0000000005147223 */ /* 0x000fd00000000014 */
[----:B-1----:R-:W-:Y:S05]  /*2060*/  @P0 BRA `(.L_x_87) ;  /* 0xfffffffc00600947 */ /* 0x002fea000383ffff */
.L_x_82:
[----:B0-----:R-:W-:Y:S05]  /*2070*/  BSYNC.RECONVERGENT B0 ;  /* 0x0000000000007941 */ /* 0x001fea0003800200 */
.L_x_81:
[----:B------:R-:W-:Y:S05]  /*2080*/  WARPSYNC.ALL ;  /* 0x0000000000007948 */ /* 0x000fea0003800000 */
[----:B------:R-:W0:Y:S08]  /*2090*/  LDC.64 R6, c[0x0][0x3b8] ;  /* 0x0000ee00ff067b82 */ /* 0x000e300000000a00 */
[----:B------:R-:W1:Y:S01]  /*20a0*/  LDC.64 R8, c[0x0][0x3c0] ;  /* 0x0000f000ff087b82 */ /* 0x000e620000000a00 */
[----:B0-----:R-:W-:-:S05]  /*20b0*/  IMAD.WIDE R6, R4, 0x4, R6 ;  /* 0x0000000404067825 */ /* 0x001fca00078e0206 */
[----:B------:R-:W-:Y:S01]  /*20c0*/  STG.E desc[UR6][R6.64], R20 ;  /* 0x0000001406007986 */ /* 0x000fe2000c101906 */
[----:B-1---5:R-:W-:-:S05]  /*20d0*/  IMAD.WIDE R4, R4, 0x4, R8 ;  /* 0x0000000404047825 */ /* 0x022fca00078e0208 */
[----:B------:R-:W-:Y:S01]  /*20e0*/  STG.E desc[UR6][R4.64], R3 ;  /* 0x0000000304007986 */ /* 0x000fe2000c101906 */
[----:B------:R-:W-:Y:S05]  /*20f0*/  EXIT ;  /* 0x000000000000794d */ /* 0x000fea0003800000 */
        .weak           $__internal_0_$__cuda_sm20_rcp_rn_f32_slowpath
        .type           $__internal_0_$__cuda_sm20_rcp_rn_f32_slowpath,@function
        .size           $__internal_0_$__cuda_sm20_rcp_rn_f32_slowpath,($__internal_1_$__cuda_sm3x_div_rn_noftz_f32_slowpath - $__internal_0_$__cuda_sm20_rcp_rn_f32_slowpath)
$__internal_0_$__cuda_sm20_rcp_rn_f32_slowpath:
[----:B------:R-:W-:Y:S01]  /*2100*/  IMAD.SHL.U32 R5, R0, 0x2, RZ ;  /* 0x0000000200057824 */ /* 0x000fe200078e00ff */
[----:B------:R-:W-:Y:S04]  /*2110*/  BSSY.RECONVERGENT B1, `(.L_x_88) ;  /* 0x0000030000017945 */ /* 0x000fe80003800200 */
[----:B------:R-:W-:-:S04]  /*2120*/  SHF.R.U32.HI R5, RZ, 0x18, R5 ;  /* 0x00000018ff057819 */ /* 0x000fc80000011605 */
[----:B------:R-:W-:-:S13]  /*2130*/  ISETP.NE.U32.AND P0, PT, R5, RZ, PT ;  /* 0x000000ff0500720c */ /* 0x000fda0003f05070 */
[----:B------:R-:W-:Y:S05]  /*2140*/  @P0 BRA `(.L_x_89) ;  /* 0x0000000000280947 */ /* 0x000fea0003800000 */
[----:B------:R-:W-:-:S05]  /*2150*/  IMAD.SHL.U32 R5, R0, 0x2, RZ ;  /* 0x0000000200057824 */ /* 0x000fca00078e00ff */
[----:B------:R-:W-:-:S13]  /*2160*/  ISETP.NE.AND P0, PT, R5, RZ, PT ;  /* 0x000000ff0500720c */ /* 0x000fda0003f05270 */
[----:B------:R-:W-:Y:S01]  /*2170*/  @P0 FFMA R5, R0, 1.84467440737095516160e+19, RZ ;  /* 0x5f80000000050823 */ /* 0x000fe200000000ff */
[----:B------:R-:W-:Y:S08]  /*2180*/  @!P0 MUFU.RCP R7, R0 ;  /* 0x0000000000078308 */ /* 0x000ff00000001000 */
[----:B------:R-:W0:Y:S02]  /*2190*/  @P0 MUFU.RCP R8, R5 ;  /* 0x0000000500080308 */ /* 0x000e240000001000 */
[----:B0-----:R-:W-:-:S04]  /*21a0*/  @P0 FFMA R10, R5, R8, -1 ;  /* 0xbf800000050a0423 */ /* 0x001fc80000000008 */
[----:B------:R-:W-:-:S04]  /*21b0*/  @P0 FADD.FTZ R29, -R10, -RZ ;  /* 0x800000ff0a1d0221 */ /* 0x000fc80000010100 */
[----:B------:R-:W-:-:S04]  /*21c0*/  @P0 FFMA R29, R8, R29, R8 ;  /* 0x0000001d081d0223 */ /* 0x000fc80000000008 */
[----:B------:R-:W-:Y:S01]  /*21d0*/  @P0 FFMA R7, R29, 1.84467440737095516160e+19, RZ ;  /* 0x5f8000001d070823 */ /* 0x000fe200000000ff */
[----:B------:R-:W-:Y:S06]  /*21e0*/  BRA `(.L_x_90) ;  /* 0x0000000000887947 */ /* 0x000fec0003800000 */
.L_x_89:
[----:B------:R-:W-:-:S05]  /*21f0*/  VIADD R7, R5, 0xffffff03 ;  /* 0xffffff0305077836 */ /* 0x000fca0000000000 */
[----:B------:R-:W-:-:S13]  /*2200*/  ISETP.GT.U32.AND P0, PT, R7, 0x1, PT ;  /* 0x000000010700780c */ /* 0x000fda0003f04070 */
[----:B------:R-:W-:Y:S05]  /*2210*/  @P0 BRA `(.L_x_91) ;  /* 0x0000000000780947 */ /* 0x000fea0003800000 */
[----:B------:R-:W-:Y:S01]  /*2220*/  LOP3.LUT R30, R0, 0x7fffff, RZ, 0xc0, !PT ;  /* 0x007fffff001e7812 */ /* 0x000fe200078ec0ff */
[----:B------:R-:W-:Y:S02]  /*2230*/  IMAD.MOV.U32 R10, RZ, RZ, 0x3 ;  /* 0x00000003ff0a7424 */ /* 0x000fe400078e00ff */
[----:B------:R-:W-:Y:S01]  /*2240*/  VIADD R5, R5, 0xffffff04 ;  /* 0xffffff0405057836 */ /* 0x000fe20000000000 */
[----:B------:R-:W-:Y:S02]  /*2250*/  LOP3.LUT R30, R30, 0x3f800000, RZ, 0xfc, !PT ;  /* 0x3f8000001e1e7812 */ /* 0x000fe400078efcff */
[----:B------:R-:W-:Y:S02]  /*2260*/  SHF.L.U32 R10, R10, R7, RZ ;  /* 0x000000070a0a7219 */ /* 0x000fe400000006ff */
[----:B------:R-:W0:Y:S02]  /*2270*/  MUFU.RCP R29, R30 ;  /* 0x0000001e001d7308 */ /* 0x000e240000001000 */
[----:B0-----:R-:W-:-:S04]  /*2280*/  FFMA R28, R30, R29, -1 ;  /* 0xbf8000001e1c7423 */ /* 0x001fc8000000001d */
[----:B------:R-:W-:-:S04]  /*2290*/  FADD.FTZ R28, -R28, -RZ ;  /* 0x800000ff1c1c7221 */ /* 0x000fc80000010100 */
[CCC-:B------:R-:W-:Y:S01]  /*22a0*/  FFMA.RM R8, R29.reuse, R28.reuse, R29.reuse ;  /* 0x0000001c1d087223 */ /* 0x1c0fe2000000401d */
[----:B------:R-:W-:-:S04]  /*22b0*/  FFMA.RP R29, R29, R28, R29 ;  /* 0x0000001c1d1d7223 */ /* 0x000fc8000000801d */
[C---:B------:R-:W-:Y:S02]  /*22c0*/  LOP3.LUT R28, R8.reuse, 0x7fffff, RZ, 0xc0, !PT ;  /* 0x007fffff081c7812 */ /* 0x040fe400078ec0ff */
[----:B------:R-:W-:Y:S02]  /*22d0*/  FSETP.NEU.FTZ.AND P0, PT, R8, R29, PT ;  /* 0x0000001d0800720b */ /* 0x000fe40003f1d000 */
[----:B------:R-:W-:Y:S02]  /*22e0*/  LOP3.LUT R28, R28, 0x800000, RZ, 0xfc, !PT ;  /* 0x008000001c1c7812 */ /* 0x000fe400078efcff */
[----:B------:R-:W-:Y:S02]  /*22f0*/  SEL R8, RZ, 0xffffffff, !P0 ;  /* 0xffffffffff087807 */ /* 0x000fe40004000000 */
[----:B------:R-:W-:Y:S02]  /*2300*/  LOP3.LUT R10, R10, R28, RZ, 0xc0, !PT ;  /* 0x0000001c0a0a7212 */ /* 0x000fe400078ec0ff */
[----:B------:R-:W-:Y:S01]  /*2310*/  SHF.R.U32.HI R5, RZ, R5, R28 ;  /* 0x00000005ff057219 */ /* 0x000fe2000001161c */
[----:B------:R-:W-:Y:S01]  /*2320*/  IMAD.MOV R8, RZ, RZ, -R8 ;  /* 0x000000ffff087224 */ /* 0x000fe200078e0a08 */
[----:B------:R-:W-:-:S04]  /*2330*/  SHF.R.U32.HI R10, RZ, R7, R10 ;  /* 0x00000007ff0a7219 */ /* 0x000fc8000001160a */
[----:B------:R-:W-:Y:S02]  /*2340*/  LOP3.LUT P1, RZ, R8, R7, R28, 0xf8, !PT ;  /* 0x0000000708ff7212 */ /* 0x000fe4000782f81c */
[C---:B------:R-:W-:Y:S02]  /*2350*/  LOP3.LUT P0, RZ, R10.reuse, 0x1, RZ, 0xc0, !PT ;  /* 0x000000010aff7812 */ /* 0x040fe4000780c0ff */
[----:B------:R-:W-:-:S04]  /*2360*/  LOP3.LUT P2, RZ, R10, 0x2, RZ, 0xc0, !PT ;  /* 0x000000020aff7812 */ /* 0x000fc8000784c0ff */
[----:B------:R-:W-:Y:S02]  /*2370*/  PLOP3.LUT P0, PT, P0, P1, P2, 0xe0, 0x0 ;  /* 0x000000000000781c */ /* 0x000fe40000703c20 */
[----:B------:R-:W-:Y:S02]  /*2380*/  LOP3.LUT P1, RZ, R0, 0x7fffff, RZ, 0xc0, !PT ;  /* 0x007fffff00ff7812 */ /* 0x000fe4000782c0ff */
[----:B------:R-:W-:-:S05]  /*2390*/  SEL R7, RZ, 0x1, !P0 ;  /* 0x00000001ff077807 */ /* 0x000fca0004000000 */
[----:B------:R-:W-:-:S05]  /*23a0*/  IMAD.MOV R7, RZ, RZ, -R7 ;  /* 0x000000ffff077224 */ /* 0x000fca00078e0a07 */
[----:B------:R-:W-:-:S13]  /*23b0*/  ISETP.GE.AND P0, PT, R7, RZ, PT ;  /* 0x000000ff0700720c */ /* 0x000fda0003f06270 */
[----:B------:R-:W-:-:S04]  /*23c0*/  @!P0 VIADD R5, R5, 0x1 ;  /* 0x0000000105058836 */ /* 0x000fc80000000000 */
[----:B------:R-:W-:-:S05]  /*23d0*/  @!P1 IMAD.SHL.U32 R5, R5, 0x2, RZ ;  /* 0x0000000205059824 */ /* 0x000fca00078e00ff */
[----:B------:R-:W-:Y:S01]  /*23e0*/  LOP3.LUT R7, R5, 0x80000000, R0, 0xf8, !PT ;  /* 0x8000000005077812 */ /* 0x000fe200078ef800 */
[----:B------:R-:W-:Y:S06]  /*23f0*/  BRA `(.L_x_90) ;  /* 0x0000000000047947 */ /* 0x000fec0003800000 */
.L_x_91:
[----:B------:R0:W1:Y:S02]  /*2400*/  MUFU.RCP R7, R0 ;  /* 0x0000000000077308 */ /* 0x0000640000001000 */
.L_x_90:
[----:B------:R-:W-:Y:S05]  /*2410*/  BSYNC.RECONVERGENT B1 ;  /* 0x0000000000017941 */ /* 0x000fea0003800200 */
.L_x_88:
[----:B------:R-:W-:Y:S02]  /*2420*/  IMAD.MOV.U32 R28, RZ, RZ, R6 ;  /* 0x000000ffff1c7224 */ /* 0x000fe400078e0006 */
[----:B------:R-:W-:-:S04]  /*2430*/  IMAD.MOV.U32 R29, RZ, RZ, 0x0 ;  /* 0x00000000ff1d7424 */ /* 0x000fc800078e00ff */
[----:B01----:R-:W-:Y:S05]  /*2440*/  RET.REL.NODEC R28 `(_Z10p3o_kernelPfS_S_S_S_S_S_S_Piiffi) ;  /* 0xffffffd81cec7950 */ /* 0x003fea0003c3ffff */
        .weak           $__internal_1_$__cuda_sm3x_div_rn_noftz_f32_slowpath
        .type           $__internal_1_$__cuda_sm3x_div_rn_noftz_f32_slowpath,@function
        .size           $__internal_1_$__cuda_sm3x_div_rn_noftz_f32_slowpath,(.L_x_105 - $__internal_1_$__cuda_sm3x_div_rn_noftz_f32_slowpath)
$__internal_1_$__cuda_sm3x_div_rn_noftz_f32_slowpath:
[----:B------:R-:W-:Y:S01]  /*2450*/  SHF.R.U32.HI R26, RZ, 0x17, R2 ;  /* 0x00000017ff1a7819 */ /* 0x000fe20000011602 */
[----:B------:R-:W-:Y:S01]  /*2460*/  BSSY.RECONVERGENT B2, `(.L_x_92) ;  /* 0x0000064000027945 */ /* 0x000fe20003800200 */
[--C-:B------:R-:W-:Y:S01]  /*2470*/  SHF.R.U32.HI R29, RZ, 0x17, R5.reuse ;  /* 0x00000017ff1d7819 */ /* 0x100fe20000011605 */
[----:B------:R-:W-:Y:S01]  /*2480*/  IMAD.MOV.U32 R0, RZ, RZ, R5 ;  /* 0x000000ffff007224 */ /* 0x000fe200078e0005 */
[----:B------:R-:W-:Y:S02]  /*2490*/  LOP3.LUT R26, R26, 0xff, RZ, 0xc0, !PT ;  /* 0x000000ff1a1a7812 */ /* 0x000fe400078ec0ff */
[----:B------:R-:W-:Y:S02]  /*24a0*/  LOP3.LUT R29, R29, 0xff, RZ, 0xc0, !PT ;  /* 0x000000ff1d1d7812 */ /* 0x000fe400078ec0ff */
[----:B------:R-:W-:Y:S01]  /*24b0*/  MOV R31, R2 ;  /* 0x00000002001f7202 */ /* 0x000fe20000000f00 */
[----:B------:R-:W-:Y:S02]  /*24c0*/  VIADD R30, R26, 0xffffffff ;  /* 0xffffffff1a1e7836 */ /* 0x000fe40000000000 */
[----:B------:R-:W-:-:S03]  /*24d0*/  VIADD R28, R29, 0xffffffff ;  /* 0xffffffff1d1c7836 */ /* 0x000fc60000000000 */
[----:B------:R-:W-:-:S04]  /*24e0*/  ISETP.GT.U32.AND P0, PT, R30, 0xfd, PT ;  /* 0x000000fd1e00780c */ /* 0x000fc80003f04070 */
[----:B------:R-:W-:-:S13]  /*24f0*/  ISETP.GT.U32.OR P0, PT, R28, 0xfd, P0 ;  /* 0x000000fd1c00780c */ /* 0x000fda0000704470 */
[----:B------:R-:W-:Y:S01]  /*2500*/  @!P0 IMAD.MOV.U32 R27, RZ, RZ, RZ ;  /* 0x000000ffff1b8224 */ /* 0x000fe200078e00ff */
[----:B------:R-:W-:Y:S06]  /*2510*/  @!P0 BRA `(.L_x_93) ;  /* 0x00000000005c8947 */ /* 0x000fec0003800000 */
[----:B------:R-:W-:Y:S02]  /*2520*/  FSETP.GTU.FTZ.AND P0, PT, |R5|, +INF , PT ;  /* 0x7f8000000500780b */ /* 0x000fe40003f1c200 */
[----:B------:R-:W-:-:S04]  /*2530*/  FSETP.GTU.FTZ.AND P2, PT, |R2|, +INF , PT ;  /* 0x7f8000000200780b */ /* 0x000fc80003f5c200 */
[----:B------:R-:W-:-:S13]  /*2540*/  PLOP3.LUT P0, PT, P0, P2, PT, 0xf8, 0x8f ;  /* 0x00000000008f781c */ /* 0x000fda0000705f70 */
[----:B------:R-:W-:Y:S05]  /*2550*/  @P0 BRA `(.L_x_94) ;  /* 0x00000004004c0947 */ /* 0x000fea0003800000 */
[----:B------:R-:W-:-:S13]  /*2560*/  LOP3.LUT P0, RZ, R31, 0x7fffffff, R0, 0xc8, !PT ;  /* 0x7fffffff1fff7812 */ /* 0x000fda000780c800 */
[----:B------:R-:W-:Y:S05]  /*2570*/  @!P0 BRA `(.L_x_95) ;  /* 0x00000004003c8947 */ /* 0x000fea0003800000 */
[C---:B------:R-:W-:Y:S02]  /*2580*/  FSETP.NEU.FTZ.AND P2, PT, |R5|.reuse, +INF , PT ;  /* 0x7f8000000500780b */ /* 0x040fe40003f5d200 */
[----:B------:R-:W-:Y:S02]  /*2590*/  FSETP.NEU.FTZ.AND P3, PT, |R2|, +INF , PT ;  /* 0x7f8000000200780b */ /* 0x000fe40003f7d200 */
[----:B------:R-:W-:-:S11]  /*25a0*/  FSETP.NEU.FTZ.AND P0, PT, |R5|, +INF , PT ;  /* 0x7f8000000500780b */ /* 0x000fd60003f1d200 */
[----:B------:R-:W-:Y:S05]  /*25b0*/  @!P3 BRA !P2, `(.L_x_95) ;  /* 0x00000004002cb947 */ /* 0x000fea0005000000 */
[----:B------:R-:W-:-:S04]  /*25c0*/  LOP3.LUT P2, RZ, R0, 0x7fffffff, RZ, 0xc0, !PT ;  /* 0x7fffffff00ff7812 */ /* 0x000fc8000784c0ff */
[----:B------:R-:W-:-:S13]  /*25d0*/  PLOP3.LUT P2, PT, P3, P2, PT, 0x2f, 0xf2 ;  /* 0x0000000000f2781c */ /* 0x000fda0001f44577 */
[----:B------:R-:W-:Y:S05]  /*25e0*/  @P2 BRA `(.L_x_96) ;  /* 0x0000000400182947 */ /* 0x000fea0003800000 */
[----:B------:R-:W-:-:S04]  /*25f0*/  LOP3.LUT P2, RZ, R31, 0x7fffffff, RZ, 0xc0, !PT ;  /* 0x7fffffff1fff7812 */ /* 0x000fc8000784c0ff */
[----:B------:R-:W-:-:S13]  /*2600*/  PLOP3.LUT P0, PT, P0, P2, PT, 0x2f, 0xf2 ;  /* 0x0000000000f2781c */ /* 0x000fda0000704577 */
[----:B------:R-:W-:Y:S05]  /*2610*/  @P0 BRA `(.L_x_97) ;  /* 0x0000000400000947 */ /* 0x000fea0003800000 */
[----:B------:R-:W-:Y:S02]  /*2620*/  ISETP.GE.AND P0, PT, R28, RZ, PT ;  /* 0x000000ff1c00720c */ /* 0x000fe40003f06270 */
[----:B------:R-:W-:-:S11]  /*2630*/  ISETP.GE.AND P2, PT, R30, RZ, PT ;  /* 0x000000ff1e00720c */ /* 0x000fd60003f46270 */
[----:B------:R-:W-:Y:S02]  /*2640*/  @P0 IMAD.MOV.U32 R27, RZ, RZ, RZ ;  /* 0x000000ffff1b0224 */ /* 0x000fe400078e00ff */
[----:B------:R-:W-:Y:S01]  /*2650*/  @!P0 FFMA R0, R5, 1.84467440737095516160e+19, RZ ;  /* 0x5f80000005008823 */ /* 0x000fe200000000ff */
[----:B------:R-:W-:Y:S02]  /*2660*/  @!P0 IMAD.MOV.U32 R27, RZ, RZ, -0x40 ;  /* 0xffffffc0ff1b8424 */ /* 0x000fe400078e00ff */
[----:B------:R-:W-:Y:S02]  /*2670*/  @!P2 FFMA R31, R2, 1.84467440737095516160e+19, RZ ;  /* 0x5f800000021fa823 */ /* 0x000fe400000000ff */
[----:B------:R-:W-:-:S07]  /*2680*/  @!P2 VIADD R27, R27, 0x40 ;  /* 0x000000401b1ba836 */ /* 0x000fce0000000000 */
.L_x_93:
[----:B------:R-:W-:Y:S01]  /*2690*/  LEA R28, R26, 0xc0800000, 0x17 ;  /* 0xc08000001a1c7811 */ /* 0x000fe200078eb8ff */
[----:B------:R-:W-:Y:S01]  /*26a0*/  VIADD R29, R29, 0xffffff81 ;  /* 0xffffff811d1d7836 */ /* 0x000fe20000000000 */
[----:B------:R-:W-:Y:S03]  /*26b0*/  BSSY.RECONVERGENT B3, `(.L_x_98) ;  /* 0x0000035000037945 */ /* 0x000fe60003800200 */
[----:B------:R-:W-:Y:S02]  /*26c0*/  IMAD.IADD R30, R31, 0x1, -R28 ;  /* 0x000000011f1e7824 */ /* 0x000fe400078e0a1c */
[C---:B------:R-:W-:Y:S02]  /*26d0*/  IMAD R0, R29.reuse, -0x800000, R0 ;  /* 0xff8000001d007824 */ /* 0x040fe400078e0200 */
[----:B------:R0:W1:Y:S01]  /*26e0*/  MUFU.RCP R28, R30 ;  /* 0x0000001e001c7308 */ /* 0x0000620000001000 */
[----:B------:R-:W-:Y:S01]  /*26f0*/  FADD.FTZ R31, -R30, -RZ ;  /* 0x800000ff1e1f7221 */ /* 0x000fe20000010100 */
[----:B0-----:R-:W-:-:S05]  /*2700*/  IADD3 R30, PT, PT, R29, 0x7f, -R26 ;  /* 0x0000007f1d1e7810 */ /* 0x001fca0007ffe81a */
[----:B------:R-:W-:Y:S02]  /*2710*/  IMAD.IADD R27, R30, 0x1, R27 ;  /* 0x000000011e1b7824 */ /* 0x000fe400078e021b */
[----:B-1----:R-:W-:-:S04]  /*2720*/  FFMA R33, R28, R31, 1 ;  /* 0x3f8000001c217423 */ /* 0x002fc8000000001f */
[----:B------:R-:W-:-:S04]  /*2730*/  FFMA R33, R28, R33, R28 ;  /* 0x000000211c217223 */ /* 0x000fc8000000001c */
[----:B------:R-:W-:-:S04]  /*2740*/  FFMA R28, R0, R33, RZ ;  /* 0x00000021001c7223 */ /* 0x000fc800000000ff */
[----:B------:R-:W-:-:S04]  /*2750*/  FFMA R32, R31, R28, R0 ;  /* 0x0000001c1f207223 */ /* 0x000fc80000000000 */
[----:B------:R-:W-:-:S04]  /*2760*/  FFMA R28, R33, R32, R28 ;  /* 0x00000020211c7223 */ /* 0x000fc8000000001c */
[----:B------:R-:W-:-:S04]  /*2770*/  FFMA R31, R31, R28, R0 ;  /* 0x0000001c1f1f7223 */ /* 0x000fc80000000000 */
[----:B------:R-:W-:-:S05]  /*2780*/  FFMA R0, R33, R31, R28 ;  /* 0x0000001f21007223 */ /* 0x000fca000000001c */
[----:B------:R-:W-:-:S04]  /*2790*/  SHF.R.U32.HI R26, RZ, 0x17, R0 ;  /* 0x00000017ff1a7819 */ /* 0x000fc80000011600 */
[----:B------:R-:W-:-:S05]  /*27a0*/  LOP3.LUT R26, R26, 0xff, RZ, 0xc0, !PT ;  /* 0x000000ff1a1a7812 */ /* 0x000fca00078ec0ff */
[----:B------:R-:W-:-:S04]  /*27b0*/  IMAD.IADD R26, R26, 0x1, R27 ;  /* 0x000000011a1a7824 */ /* 0x000fc800078e021b */
[----:B------:R-:W-:-:S05]  /*27c0*/  VIADD R29, R26, 0xffffffff ;  /* 0xffffffff1a1d7836 */ /* 0x000fca0000000000 */
[----:B------:R-:W-:-:S13]  /*27d0*/  ISETP.GE.U32.AND P0, PT, R29, 0xfe, PT ;  /* 0x000000fe1d00780c */ /* 0x000fda0003f06070 */
[----:B------:R-:W-:Y:S05]  /*27e0*/  @!P0 BRA `(.L_x_99) ;  /* 0x0000000000808947 */ /* 0x000fea0003800000 */
[----:B------:R-:W-:-:S13]  /*27f0*/  ISETP.GT.AND P0, PT, R26, 0xfe, PT ;  /* 0x000000fe1a00780c */ /* 0x000fda0003f04270 */
[----:B------:R-:W-:Y:S05]  /*2800*/  @P0 BRA `(.L_x_100) ;  /* 0x00000000006c0947 */ /* 0x000fea0003800000 */
[----:B------:R-:W-:-:S13]  /*2810*/  ISETP.GE.AND P0, PT, R26, 0x1, PT ;  /* 0x000000011a00780c */ /* 0x000fda0003f06270 */
[----:B------:R-:W-:Y:S05]  /*2820*/  @P0 BRA `(.L_x_101) ;  /* 0x0000000000740947 */ /* 0x000fea0003800000 */
[----:B------:R-:W-:Y:S02]  /*2830*/  ISETP.GE.AND P0, PT, R26, -0x18, PT ;  /* 0xffffffe81a00780c */ /* 0x000fe40003f06270 */
[----:B------:R-:W-:-:S11]  /*2840*/  LOP3.LUT R0, R0, 0x80000000, RZ, 0xc0, !PT ;  /* 0x8000000000007812 */ /* 0x000fd600078ec0ff */
[----:B------:R-:W-:Y:S05]  /*2850*/  @!P0 BRA `(.L_x_101) ;  /* 0x0000000000688947 */ /* 0x000fea0003800000 */
[-C--:B------:R-:W-:Y:S01]  /*2860*/  FFMA.RZ R27, R33, R31.reuse, R28 ;  /* 0x0000001f211b7223 */ /* 0x080fe2000000c01c */
[C---:B------:R-:W-:Y:S01]  /*2870*/  VIADD R30, R26.reuse, 0x20 ;  /* 0x000000201a1e7836 */ /* 0x040fe20000000000 */
[C---:B------:R-:W-:Y:S02]  /*2880*/  ISETP.NE.AND P3, PT, R26.reuse, RZ, PT ;  /* 0x000000ff1a00720c */ /* 0x040fe40003f65270 */
[----:B------:R-:W-:Y:S01]  /*2890*/  ISETP.NE.AND P2, PT, R26, RZ, PT ;  /* 0x000000ff1a00720c */ /* 0x000fe20003f45270 */
[----:B------:R-:W-:Y:S01]  /*28a0*/  IMAD.MOV R26, RZ, RZ, -R26 ;  /* 0x000000ffff1a7224 */ /* 0x000fe200078e0a1a */
[----:B------:R-:W-:Y:S01]  /*28b0*/  LOP3.LUT R29, R27, 0x7fffff, RZ, 0xc0, !PT ;  /* 0x007fffff1b1d7812 */ /* 0x000fe200078ec0ff */
[CCC-:B------:R-:W-:Y:S01]  /*28c0*/  FFMA.RP R27, R33.reuse, R31.reuse, R28.reuse ;  /* 0x0000001f211b7223 */ /* 0x1c0fe2000000801c */
[----:B------:R-:W-:Y:S02]  /*28d0*/  FFMA.RM R28, R33, R31, R28 ;  /* 0x0000001f211c7223 */ /* 0x000fe4000000401c */
[----:B------:R-:W-:-:S02]  /*28e0*/  LOP3.LUT R29, R29, 0x800000, RZ, 0xfc, !PT ;  /* 0x008000001d1d7812 */ /* 0x000fc400078efcff */
[----:B------:R-:W-:Y:S02]  /*28f0*/  SEL R26, R26, RZ, P3 ;  /* 0x000000ff1a1a7207 */ /* 0x000fe40001800000 */
[----:B------:R-:W-:Y:S02]  /*2900*/  SHF.L.U32 R30, R29, R30, RZ ;  /* 0x0000001e1d1e7219 */ /* 0x000fe400000006ff */
[----:B------:R-:W-:Y:S02]  /*2910*/  FSETP.NEU.FTZ.AND P0, PT, R27, R28, PT ;  /* 0x0000001c1b00720b */ /* 0x000fe40003f1d000 */
[----:B------:R-:W-:Y:S02]  /*2920*/  ISETP.NE.AND P2, PT, R30, RZ, P2 ;  /* 0x000000ff1e00720c */ /* 0x000fe40001745270 */
[----:B------:R-:W-:Y:S02]  /*2930*/  SHF.R.U32.HI R26, RZ, R26, R29 ;  /* 0x0000001aff1a7219 */ /* 0x000fe4000001161d */
[----:B------:R-:W-:-:S02]  /*2940*/  PLOP3.LUT P0, PT, P0, P2, PT, 0xf8, 0x8f ;  /* 0x00000000008f781c */ /* 0x000fc40000705f70 */
[----:B------:R-:W-:Y:S02]  /*2950*/  SHF.R.U32.HI R28, RZ, 0x1, R26 ;  /* 0x00000001ff1c7819 */ /* 0x000fe4000001161a */
[----:B------:R-:W-:-:S04]  /*2960*/  SEL R27, RZ, 0x1, !P0 ;  /* 0x00000001ff1b7807 */ /* 0x000fc80004000000 */
[----:B------:R-:W-:-:S04]  /*2970*/  LOP3.LUT R27, R27, 0x1, R28, 0xf8, !PT ;  /* 0x000000011b1b7812 */ /* 0x000fc800078ef81c */
[----:B------:R-:W-:-:S05]  /*2980*/  LOP3.LUT R27, R27, R26, RZ, 0xc0, !PT ;  /* 0x0000001a1b1b7212 */ /* 0x000fca00078ec0ff */
[----:B------:R-:W-:-:S05]  /*2990*/  IMAD.IADD R27, R28, 0x1, R27 ;  /* 0x000000011c1b7824 */ /* 0x000fca00078e021b */
[----:B------:R-:W-:Y:S01]  /*29a0*/  LOP3.LUT R0, R27, R0, RZ, 0xfc, !PT ;  /* 0x000000001b007212 */ /* 0x000fe200078efcff */
[----:B------:R-:W-:Y:S06]  /*29b0*/  BRA `(.L_x_101) ;  /* 0x0000000000107947 */ /* 0x000fec0003800000 */
.L_x_100:
[----:B------:R-:W-:-:S04]  /*29c0*/  LOP3.LUT R0, R0, 0x80000000, RZ, 0xc0, !PT ;  /* 0x8000000000007812 */ /* 0x000fc800078ec0ff */
[----:B------:R-:W-:Y:S01]  /*29d0*/  LOP3.LUT R0, R0, 0x7f800000, RZ, 0xfc, !PT ;  /* 0x7f80000000007812 */ /* 0x000fe200078efcff */
[----:B------:R-:W-:Y:S06]  /*29e0*/  BRA `(.L_x_101) ;  /* 0x0000000000047947 */ /* 0x000fec0003800000 */
.L_x_99:
[----:B------:R-:W-:-:S07]  /*29f0*/  IMAD R0, R27, 0x800000, R0 ;  /* 0x008000001b007824 */ /* 0x000fce00078e0200 */
.L_x_101:
[----:B------:R-:W-:Y:S05]  /*2a00*/  BSYNC.RECONVERGENT B3 ;  /* 0x0000000000037941 */ /* 0x000fea0003800200 */
.L_x_98:
[----:B------:R-:W-:Y:S05]  /*2a10*/  BRA `(.L_x_102) ;  /* 0x0000000000207947 */ /* 0x000fea0003800000 */
.L_x_97:
[----:B------:R-:W-:-:S04]  /*2a20*/  LOP3.LUT R0, R31, 0x80000000, R0, 0x48, !PT ;  /* 0x800000001f007812 */ /* 0x000fc800078e4800 */
[----:B------:R-:W-:Y:S01]  /*2a30*/  LOP3.LUT R0, R0, 0x7f800000, RZ, 0xfc, !PT ;  /* 0x7f80000000007812 */ /* 0x000fe200078efcff */
[----:B------:R-:W-:Y:S06]  /*2a40*/  BRA `(.L_x_102) ;  /* 0x0000000000147947 */ /* 0x000fec0003800000 */
.L_x_96:
[----:B------:R-:W-:Y:S01]  /*2a50*/  LOP3.LUT R0, R31, 0x80000000, R0, 0x48, !PT ;  /* 0x800000001f007812 */ /* 0x000fe200078e4800 */
[----:B------:R-:W-:Y:S06]  /*2a60*/  BRA `(.L_x_102) ;  /* 0x00000000000c7947 */ /* 0x000fec0003800000 */
.L_x_95:
[----:B------:R-:W0:Y:S01]  /*2a70*/  MUFU.RSQ R0, -QNAN ;  /* 0xffc0000000007908 */ /* 0x000e220000001400 */
[----:B------:R-:W-:Y:S05]  /*2a80*/  BRA `(.L_x_102) ;  /* 0x0000000000047947 */ /* 0x000fea0003800000 */
.L_x_94:
[----:B------:R-:W-:-:S07]  /*2a90*/  FADD.FTZ R0, R5, R2 ;  /* 0x0000000205007221 */ /* 0x000fce0000010000 */
.L_x_102:
[----:B------:R-:W-:Y:S05]  /*2aa0*/  BSYNC.RECONVERGENT B2 ;  /* 0x0000000000027941 */ /* 0x000fea0003800200 */
.L_x_92:
[----:B------:R-:W-:Y:S02]  /*2ab0*/  IMAD.MOV.U32 R26, RZ, RZ, R24 ;  /* 0x000000ffff1a7224 */ /* 0x000fe400078e0018 */
[----:B------:R-:W-:-:S04]  /*2ac0*/  IMAD.MOV.U32 R27, RZ, RZ, 0x0 ;  /* 0x00000000ff1b7424 */ /* 0x000fc800078e00ff */
[----:B0-----:R-:W-:Y:S05]  /*2ad0*/  RET.REL.NODEC R26 `(_Z10p3o_kernelPfS_S_S_S_S_S_S_Piiffi) ;  /* 0xffffffd41a487950 */ /* 0x001fea0003c3ffff */
.L_x_103:
        /* <DEDUP_REMOVED lines=10> */
.L_x_105:


//--------------------- .nv.shared.reserved.0     --------------------------
	.section	.nv.shared.reserved.0,"aw",@nobits
	.weak		__nv_reservedSMEM_offset_0_alias
	.size		__nv_reservedSMEM_offset_0_alias, 0, 64
	.other		__nv_reservedSMEM_offset_0_alias,@"STO_CUDA_RESERVED_SHARED STV_DEFAULT"
__nv_reservedSMEM_offset_0_alias:
	.zero		0
	.zero		64


//--------------------- .nv.constant0._Z10gae_kernelPfS_S_S_ffii --------------------------
	.section	.nv.constant0._Z10gae_kernelPfS_S_S_ffii,"a",@progbits
	.sectionflags	@""
	.align	4
.nv.constant0._Z10gae_kernelPfS_S_S_ffii:
	.zero		944


//--------------------- .nv.constant0._Z10p3o_kernelPfS_S_S_S_S_S_S_Piiffi --------------------------
	.section	.nv.constant0._Z10p3o_kernelPfS_S_S_S_S_S_S_Piiffi,"a",@progbits
	.sectionflags	@""
	.align	4
.nv.constant0._Z10p3o_kernelPfS_S_S_S_S_S_S_Piiffi:
	.zero		984


//--------------------- SYMBOLS --------------------------

	.type		.nv.reservedSmem.offset0,@object
	.size		.nv.reservedSmem.offset0,0x4
